def attn_fwd(
    Q,
    K,
    V,
    Out,
    Lse,
    sm_scale,
    stride_qz,
    stride_qh,
    stride_qm,
    stride_qk,
    stride_kz,
    stride_kh,
    stride_kn,
    stride_kk,
    stride_vz,
    stride_vh,
    stride_vn,
    stride_vk,
    stride_oz,
    stride_oh,
    stride_om,
    stride_ok,
    seqlen_q,
    seqlen_k,
    BLOCK_M: tl.constexpr,
    BLOCK_N: tl.constexpr,
    HEAD_DIM: tl.constexpr,
    CAUSAL: tl.constexpr,
):
    start_m = tl.program_id(0)
    off_hz = tl.program_id(1)
    q_off = off_hz * stride_qh
    k_off = off_hz * stride_kh
    v_off = off_hz * stride_vh
    offs_m = start_m * BLOCK_M + tl.arange(0, BLOCK_M)
    offs_d = tl.arange(0, HEAD_DIM)
    offs_n = tl.arange(0, BLOCK_N)
    q_ptrs = Q + q_off + offs_m[:, None] * stride_qm + offs_d[None, :] * stride_qk
    k_ptrs = K + k_off + offs_d[:, None] * stride_kk + offs_n[None, :] * stride_kn
    v_ptrs = V + v_off + offs_n[:, None] * stride_vn + offs_d[None, :] * stride_vk
    m_i = tl.full([BLOCK_M], float("-inf"), dtype=tl.float32)
    l_i = tl.zeros([BLOCK_M], dtype=tl.float32) + 1.0
    acc = tl.zeros([BLOCK_M, HEAD_DIM], dtype=tl.float32)
    q = tl.load(q_ptrs)
    acc, l_i, m_i = _attn_fwd_inner(
        acc,
        l_i,
        m_i,
        q,
        k_ptrs,
        v_ptrs,
        sm_scale,
        stride_kn,
        stride_vn,
        start_m,
        seqlen_k,
        BLOCK_M,
        BLOCK_N,
        HEAD_DIM,
        CAUSAL,
    )
    acc = acc / l_i[:, None]
    lse = m_i + tl.math.log2(l_i) / 1.4426950408889634
    o_ptrs = (
        Out
        + off_hz * stride_oh
        + offs_m[:, None] * stride_om
        + offs_d[None, :] * stride_ok
    )
    tl.store(o_ptrs, acc.to(Out.dtype.element_ty))
    tl.store(Lse + off_hz * seqlen_q + offs_m, lse)

# config = {"BLOCK_M": 32, "BLOCK_N": 64, "HEAD_DIM": 16, "arch": "sm_80", "causal": true, "dtype": "fp16", "num_stages": 2, "num_warps": 8}
# arch = sm_80


// ===== COMPILED SASS (sm_80) =====

	.target	sm_80

	.elftype	@"ET_EXEC"


//--------------------- .note.nv.tkinfo           --------------------------
	.section	.note.nv.tkinfo,"",@"SHT_NOTE"
	.sectionflags	@"SHF_NOTE_NV_TKINFO"
	.tkinfo
        /*0018*/ 	.word	0x00000002
        /*0030*/ 	.string	""
        /*0030*/ 	.string	"ptxas"
        /*0030*/ 	.string	"Cuda compilation tools, release 13.0, V13.0.88"
        /*0030*/ 	.string	"Build cuda_13.0.r13.0/compiler.36424714_0"
        /*0030*/ 	.string	"-v  -suppress-debug-info  -lineinfo  -arch sm_80 "



//--------------------- .note.nv.cuinfo           --------------------------
	.section	.note.nv.cuinfo,"",@"SHT_NOTE"
	.sectionflags	@"SHF_NOTE_NV_CUINFO"
        /*0018*/ 	.short	0x0002
        /*001a*/ 	.short	0x0050
        /*001c*/ 	.short	0x0082
	.zero		2


//--------------------- .nv.info                  --------------------------
	.section	.nv.info,"",@"SHT_CUDA_INFO"
	.align	4


	//----- nvinfo : EIATTR_REGCOUNT
	.align		4
        /*0000*/ 	.byte	0x04, 0x2f
        /*0002*/ 	.short	(.L_2 - .L_1)
	.align		4
.L_1:
        /*0004*/ 	.word	index@(attn_fwd)
        /*0008*/ 	.word	0x0000006b


	//----- nvinfo : EIATTR_FRAME_SIZE
	.align		4
.L_2:
        /*000c*/ 	.byte	0x04, 0x11
        /*000e*/ 	.short	(.L_4 - .L_3)
	.align		4
.L_3:
        /*0010*/ 	.word	index@(attn_fwd)
        /*0014*/ 	.word	0x00000000


	//----- nvinfo : EIATTR_MIN_STACK_SIZE
	.align		4
.L_4:
        /*0018*/ 	.byte	0x04, 0x12
        /*001a*/ 	.short	(.L_6 - .L_5)
	.align		4
.L_5:
        /*001c*/ 	.word	index@(attn_fwd)
        /*0020*/ 	.word	0x00000000
.L_6:


//--------------------- .nv.info.attn_fwd         --------------------------
	.section	.nv.info.attn_fwd,"",@"SHT_CUDA_INFO"
	.sectionflags	@""
	.align	4


	//----- nvinfo : EIATTR_CUDA_API_VERSION
	.align		4
        /*0000*/ 	.byte	0x04, 0x37
        /*0002*/ 	.short	(.L_8 - .L_7)
.L_7:
        /*0004*/ 	.word	0x00000082


	//----- nvinfo : EIATTR_SW2861232_WAR
	.align		4
.L_8:
        /*0008*/ 	.byte	0x01, 0x35
	.zero		2


	//----- nvinfo : EIATTR_PARAM_CBANK
	.align		4
        /*000c*/ 	.byte	0x04, 0x0a
        /*000e*/ 	.short	(.L_10 - .L_9)
	.align		4
.L_9:
        /*0010*/ 	.word	index@(.nv.constant0.attn_fwd)
        /*0014*/ 	.short	0x0160
        /*0016*/ 	.short	0x0088


	//----- nvinfo : EIATTR_CBANK_PARAM_SIZE
	.align		4
.L_10:
        /*0018*/ 	.byte	0x03, 0x19
        /*001a*/ 	.short	0x0088


	//----- nvinfo : EIATTR_KPARAM_INFO
	.align		4
        /*001c*/ 	.byte	0x04, 0x17
        /*001e*/ 	.short	(.L_12 - .L_11)
.L_11:
        /*0020*/ 	.word	0x00000000
        /*0024*/ 	.short	0x0019
        /*0026*/ 	.short	0x0080
        /*0028*/ 	.byte	0x00, 0xf4, 0x21, 0x00


	//----- nvinfo : EIATTR_KPARAM_INFO
	.align		4
.L_12:
        /*002c*/ 	.byte	0x04, 0x17
        /*002e*/ 	.short	(.L_14 - .L_13)
.L_13:
        /*0030*/ 	.word	0x00000000
        /*0034*/ 	.short	0x0018
        /*0036*/ 	.short	0x0078
        /*0038*/ 	.byte	0x00, 0xf4, 0x21, 0x00


	//----- nvinfo : EIATTR_KPARAM_INFO
	.align		4
.L_14:
        /*003c*/ 	.byte	0x04, 0x17
        /*003e*/ 	.short	(.L_16 - .L_15)
.L_15:
        /*0040*/ 	.word	0x00000000
        /*0044*/ 	.short	0x0017
        /*0046*/ 	.short	0x0070
        /*0048*/ 	.byte	0x00, 0xf0, 0x11, 0x00


	//----- nvinfo : EIATTR_KPARAM_INFO
	.align		4
.L_16:
        /*004c*/ 	.byte	0x04, 0x17
        /*004e*/ 	.short	(.L_18 - .L_17)
.L_17:
        /*0050*/ 	.word	0x00000000
        /*0054*/ 	.short	0x0016
        /*0056*/ 	.short	0x006c
        /*0058*/ 	.byte	0x00, 0xf0, 0x11, 0x00


	//----- nvinfo : EIATTR_KPARAM_INFO
	.align		4
.L_18:
        /*005c*/ 	.byte	0x04, 0x17
        /*005e*/ 	.short	(.L_20 - .L_19)
.L_19:
        /*0060*/ 	.word	0x00000000
        /*0064*/ 	.short	0x0015
        /*0066*/ 	.short	0x0068
        /*0068*/ 	.byte	0x00, 0xf0, 0x11, 0x00


	//----- nvinfo : EIATTR_KPARAM_INFO
	.align		4
.L_20:
        /*006c*/ 	.byte	0x04, 0x17
        /*006e*/ 	.short	(.L_22 - .L_21)
.L_21:
        /*0070*/ 	.word	0x00000000
        /*0074*/ 	.short	0x0014
        /*0076*/ 	.short	0x0064
        /*0078*/ 	.byte	0x00, 0xf0, 0x11, 0x00


	//----- nvinfo : EIATTR_KPARAM_INFO
	.align		4
.L_22:
        /*007c*/ 	.byte	0x04, 0x17
        /*007e*/ 	.short	(.L_24 - .L_23)
.L_23:
        /*0080*/ 	.word	0x00000000
        /*0084*/ 	.short	0x0013
        /*0086*/ 	.short	0x0060
        /*0088*/ 	.byte	0x00, 0xf0, 0x11, 0x00


	//----- nvinfo : EIATTR_KPARAM_INFO
	.align		4
.L_24:
        /*008c*/ 	.byte	0x04, 0x17
        /*008e*/ 	.short	(.L_26 - .L_25)
.L_25:
        /*0090*/ 	.word	0x00000000
        /*0094*/ 	.short	0x0012
        /*0096*/ 	.short	0x005c
        /*0098*/ 	.byte	0x00, 0xf0, 0x11, 0x00


	//----- nvinfo : EIATTR_KPARAM_INFO
	.align		4
.L_26:
        /*009c*/ 	.byte	0x04, 0x17
        /*009e*/ 	.short	(.L_28 - .L_27)
.L_27:
        /*00a0*/ 	.word	0x00000000
        /*00a4*/ 	.short	0x0011
        /*00a6*/ 	.short	0x0058
        /*00a8*/ 	.byte	0x00, 0xf0, 0x11, 0x00


	//----- nvinfo : EIATTR_KPARAM_INFO
	.align		4
.L_28:
        /*00ac*/ 	.byte	0x04, 0x17
        /*00ae*/ 	.short	(.L_30 - .L_29)
.L_29:
        /*00b0*/ 	.word	0x00000000
        /*00b4*/ 	.short	0x0010
        /*00b6*/ 	.short	0x0054
        /*00b8*/ 	.byte	0x00, 0xf0, 0x11, 0x00


	//----- nvinfo : EIATTR_KPARAM_INFO
	.align		4
.L_30:
        /*00bc*/ 	.byte	0x04, 0x17
        /*00be*/ 	.short	(.L_32 - .L_31)
.L_31:
        /*00c0*/ 	.word	0x00000000
        /*00c4*/ 	.short	0x000f
        /*00c6*/ 	.short	0x0050
        /*00c8*/ 	.byte	0x00, 0xf0, 0x11, 0x00


	//----- nvinfo : EIATTR_KPARAM_INFO
	.align		4
.L_32:
        /*00cc*/ 	.byte	0x04, 0x17
        /*00ce*/ 	.short	(.L_34 - .L_33)
.L_33:
        /*00d0*/ 	.word	0x00000000
        /*00d4*/ 	.short	0x000e
        /*00d6*/ 	.short	0x004c
        /*00d8*/ 	.byte	0x00, 0xf0, 0x11, 0x00


	//----- nvinfo : EIATTR_KPARAM_INFO
	.align		4
.L_34:
        /*00dc*/ 	.byte	0x04, 0x17
        /*00de*/ 	.short	(.L_36 - .L_35)
.L_35:
        /*00e0*/ 	.word	0x00000000
        /*00e4*/ 	.short	0x000d
        /*00e6*/ 	.short	0x0048
        /*00e8*/ 	.byte	0x00, 0xf0, 0x11, 0x00


	//----- nvinfo : EIATTR_KPARAM_INFO
	.align		4
.L_36:
        /*00ec*/ 	.byte	0x04, 0x17
        /*00ee*/ 	.short	(.L_38 - .L_37)
.L_37:
        /*00f0*/ 	.word	0x00000000
        /*00f4*/ 	.short	0x000c
        /*00f6*/ 	.short	0x0044
        /*00f8*/ 	.byte	0x00, 0xf0, 0x11, 0x00


	//----- nvinfo : EIATTR_KPARAM_INFO
	.align		4
.L_38:
        /*00fc*/ 	.byte	0x04, 0x17
        /*00fe*/ 	.short	(.L_40 - .L_39)
.L_39:
        /*0100*/ 	.word	0x00000000
        /*0104*/ 	.short	0x000b
        /*0106*/ 	.short	0x0040
        /*0108*/ 	.byte	0x00, 0xf0, 0x11, 0x00


	//----- nvinfo : EIATTR_KPARAM_INFO
	.align		4
.L_40:
        /*010c*/ 	.byte	0x04, 0x17
        /*010e*/ 	.short	(.L_42 - .L_41)
.L_41:
        /*0110*/ 	.word	0x00000000
        /*0114*/ 	.short	0x000a
        /*0116*/ 	.short	0x003c
        /*0118*/ 	.byte	0x00, 0xf0, 0x11, 0x00


	//----- nvinfo : EIATTR_KPARAM_INFO
	.align		4
.L_42:
        /*011c*/ 	.byte	0x04, 0x17
        /*011e*/ 	.short	(.L_44 - .L_43)
.L_43:
        /*0120*/ 	.word	0x00000000
        /*0124*/ 	.short	0x0009
        /*0126*/ 	.short	0x0038
        /*0128*/ 	.byte	0x00, 0xf0, 0x11, 0x00


	//----- nvinfo : EIATTR_KPARAM_INFO
	.align		4
.L_44:
        /*012c*/ 	.byte	0x04, 0x17
        /*012e*/ 	.short	(.L_46 - .L_45)
.L_45:
        /*0130*/ 	.word	0x00000000
        /*0134*/ 	.short	0x0008
        /*0136*/ 	.short	0x0034
        /*0138*/ 	.byte	0x00, 0xf0, 0x11, 0x00


	//----- nvinfo : EIATTR_KPARAM_INFO
	.align		4
.L_46:
        /*013c*/ 	.byte	0x04, 0x17
        /*013e*/ 	.short	(.L_48 - .L_47)
.L_47:
        /*0140*/ 	.word	0x00000000
        /*0144*/ 	.short	0x0007
        /*0146*/ 	.short	0x0030
        /*0148*/ 	.byte	0x00, 0xf0, 0x11, 0x00


	//----- nvinfo : EIATTR_KPARAM_INFO
	.align		4
.L_48:
        /*014c*/ 	.byte	0x04, 0x17
        /*014e*/ 	.short	(.L_50 - .L_49)
.L_49:
        /*0150*/ 	.word	0x00000000
        /*0154*/ 	.short	0x0006
        /*0156*/ 	.short	0x002c
        /*0158*/ 	.byte	0x00, 0xf0, 0x11, 0x00


	//----- nvinfo : EIATTR_KPARAM_INFO
	.align		4
.L_50:
        /*015c*/ 	.byte	0x04, 0x17
        /*015e*/ 	.short	(.L_52 - .L_51)
.L_51:
        /*0160*/ 	.word	0x00000000
        /*0164*/ 	.short	0x0005
        /*0166*/ 	.short	0x0028
        /*0168*/ 	.byte	0x00, 0xf0, 0x11, 0x00


	//----- nvinfo : EIATTR_KPARAM_INFO
	.align		4
.L_52:
        /*016c*/ 	.byte	0x04, 0x17
        /*016e*/ 	.short	(.L_54 - .L_53)
.L_53:
        /*0170*/ 	.word	0x00000000
        /*0174*/ 	.short	0x0004
        /*0176*/ 	.short	0x0020
        /*0178*/ 	.byte	0x00, 0xf4, 0x21, 0x00


	//----- nvinfo : EIATTR_KPARAM_INFO
	.align		4
.L_54:
        /*017c*/ 	.byte	0x04, 0x17
        /*017e*/ 	.short	(.L_56 - .L_55)
.L_55:
        /*0180*/ 	.word	0x00000000
        /*0184*/ 	.short	0x0003
        /*0186*/ 	.short	0x0018
        /*0188*/ 	.byte	0x00, 0xf4, 0x21, 0x00


	//----- nvinfo : EIATTR_KPARAM_INFO
	.align		4
.L_56:
        /*018c*/ 	.byte	0x04, 0x17
        /*018e*/ 	.short	(.L_58 - .L_57)
.L_57:
        /*0190*/ 	.word	0x00000000
        /*0194*/ 	.short	0x0002
        /*0196*/ 	.short	0x0010
        /*0198*/ 	.byte	0x00, 0xf4, 0x21, 0x00


	//----- nvinfo : EIATTR_KPARAM_INFO
	.align		4
.L_58:
        /*019c*/ 	.byte	0x04, 0x17
        /*019e*/ 	.short	(.L_60 - .L_59)
.L_59:
        /*01a0*/ 	.word	0x00000000
        /*01a4*/ 	.short	0x0001
        /*01a6*/ 	.short	0x0008
        /*01a8*/ 	.byte	0x00, 0xf4, 0x21, 0x00


	//----- nvinfo : EIATTR_KPARAM_INFO
	.align		4
.L_60:
        /*01ac*/ 	.byte	0x04, 0x17
        /*01ae*/ 	.short	(.L_62 - .L_61)
.L_61:
        /*01b0*/ 	.word	0x00000000
        /*01b4*/ 	.short	0x0000
        /*01b6*/ 	.short	0x0000
        /*01b8*/ 	.byte	0x00, 0xf4, 0x21, 0x00


	//----- nvinfo : EIATTR_MAXREG_COUNT
	.align		4
.L_62:
        /*01bc*/ 	.byte	0x03, 0x1b
        /*01be*/ 	.short	0x00ff


	//----- nvinfo : EIATTR_NUM_BARRIERS
	.align		4
        /*01c0*/ 	.byte	0x02, 0x4c
        /*01c2*/ 	.byte	0x01
	.zero		1


	//----- nvinfo : EIATTR_MERCURY_ISA_VERSION
	.align		4
        /*01c4*/ 	.byte	0x03, 0x5f
        /*01c6*/ 	.short	0x0000


	//----- nvinfo : EIATTR_COOP_GROUP_MASK_REGIDS
	.align		4
        /*01c8*/ 	.byte	0x04, 0x29
        /*01ca*/ 	.short	(.L_64 - .L_63)


	//   ....[0]....
.L_63:
        /*01cc*/ 	.word	0xffffffff


	//   ....[1]....
        /*01d0*/ 	.word	0xffffffff


	//   ....[2]....
        /*01d4*/ 	.word	0xffffffff


	//   ....[3]....
        /*01d8*/ 	.word	0xffffffff


	//   ....[4]....
        /*01dc*/ 	.word	0xffffffff


	//   ....[5]....
        /*01e0*/ 	.word	0xffffffff


	//   ....[6]....
        /*01e4*/ 	.word	0xffffffff


	//   ....[7]....
        /*01e8*/ 	.word	0xffffffff


	//----- nvinfo : EIATTR_COOP_GROUP_INSTR_OFFSETS
	.align		4
.L_64:
        /*01ec*/ 	.byte	0x04, 0x28
        /*01ee*/ 	.short	(.L_66 - .L_65)


	//   ....[0]....
.L_65:
        /*01f0*/ 	.word	0x00001320


	//   ....[1]....
        /*01f4*/ 	.word	0x00001360


	//   ....[2]....
        /*01f8*/ 	.word	0x00001380


	//   ....[3]....
        /*01fc*/ 	.word	0x000013a0


	//   ....[4]....
        /*0200*/ 	.word	0x00001df0


	//   ....[5]....
        /*0204*/ 	.word	0x00001e00


	//   ....[6]....
        /*0208*/ 	.word	0x00001e80


	//   ....[7]....
        /*020c*/ 	.word	0x00001ea0


	//----- nvinfo : EIATTR_EXIT_INSTR_OFFSETS
	.align		4
.L_66:
        /*0210*/ 	.byte	0x04, 0x1c
        /*0212*/ 	.short	(.L_68 - .L_67)


	//   ....[0]....
.L_67:
        /*0214*/ 	.word	0x00002950


	//   ....[1]....
        /*0218*/ 	.word	0x000029f0


	//----- nvinfo : EIATTR_REQNTID
	.align		4
.L_68:
        /*021c*/ 	.byte	0x04, 0x10
        /*021e*/ 	.short	(.L_70 - .L_69)
.L_69:
        /*0220*/ 	.word	0x00000100
        /*0224*/ 	.word	0x00000001
        /*0228*/ 	.word	0x00000001
.L_70:


//--------------------- .nv.callgraph             --------------------------
	.section	.nv.callgraph,"",@"SHT_CUDA_CALLGRAPH"
	.align	4
	.sectionentsize	8
	.align		4
        /*0000*/ 	.word	0x00000000
	.align		4
        /*0004*/ 	.word	0xffffffff
	.align		4
        /*0008*/ 	.word	0x00000000
	.align		4
        /*000c*/ 	.word	0xfffffffe
	.align		4
        /*0010*/ 	.word	0x00000000
	.align		4
        /*0014*/ 	.word	0xfffffffd
	.align		4
        /*0018*/ 	.word	0x00000000
	.align		4
        /*001c*/ 	.word	0xfffffffc


//--------------------- .nv.rel.action            --------------------------
	.section	.nv.rel.action,"",@"SHT_CUDA_RELOCINFO"
	.align	8
	.sectionentsize	8
        /*0000*/ 	.byte	0x73, 0x00, 0x00, 0x00, 0x00, 0x00, 0x00, 0x00, 0x00, 0x00, 0x00, 0x11, 0x25, 0x00, 0x05, 0x36


//--------------------- .nv.constant4             --------------------------
	.section	.nv.constant4,"a",@progbits
	.align	8
	.align		8
.nv.constant4:
        /*0000*/ 	.dword	_$_str


//--------------------- .nv.constant0.attn_fwd    --------------------------
	.section	.nv.constant0.attn_fwd,"a",@progbits
	.sectionflags	@""
	.align	4
.nv.constant0.attn_fwd:
	.zero		488


//--------------------- .text.attn_fwd            --------------------------
	.section	.text.attn_fwd,"ax",@progbits
	.sectioninfo	@"SHI_REGISTERS=107"
	.align	128
        .global         attn_fwd
        .type           attn_fwd,@function
        .size           attn_fwd,(.L_x_3 - attn_fwd)
        .other          attn_fwd,@"STO_CUDA_ENTRY STV_DEFAULT"
attn_fwd:
.text.attn_fwd:
[----:B------:R-:W-:Y:S02]  /*0000*/  IMAD.MOV.U32 R1, RZ, RZ, c[0x0][0x28] ;  /* 0x00000a00ff017624 */ /* 0x000fe400078e00ff */
[----:B------:R-:W0:Y:S01]  /*0010*/  S2R R17, SR_CTAID.X ;  /* 0x0000000000117919 */ /* 0x000e220000002500 */
[----:B------:R-:W-:Y:S01]  /*0020*/  MOV R11, c[0x0][0x198] ;  /* 0x00006600000b7a02 */ /* 0x000fe20000000f00 */
[----:B------:R-:W-:Y:S02]  /*0030*/  ULDC.64 UR6, c[0x0][0x118] ;  /* 0x0000460000067ab9 */ /* 0x000fe40000000a00 */
[----:B------:R-:W1:Y:S04]  /*0040*/  S2R R0, SR_TID.X ;  /* 0x0000000000007919 */ /* 0x000e680000002100 */
[----:B------:R-:W2:Y:S01]  /*0050*/  S2R R2, SR_CTAID.Y ;  /* 0x0000000000027919 */ /* 0x000ea20000002600 */
[----:B0-----:R-:W-:Y:S01]  /*0060*/  IMAD.SHL.U32 R17, R17, 0x20, RZ ;  /* 0x0000002011117824 */ /* 0x001fe200078e00ff */
[----:B-1----:R-:W-:-:S04]  /*0070*/  SHF.R.U32.HI R4, RZ, 0x5, R0 ;  /* 0x00000005ff047819 */ /* 0x002fc80000011600 */
[----:B------:R-:W-:Y:S01]  /*0080*/  LOP3.LUT R3, R17, 0x1f, R0, 0xf8, !PT ;  /* 0x0000001f11037812 */ /* 0x000fe200078ef800 */
[----:B--2---:R-:W-:Y:S01]  /*0090*/  IMAD R5, R2, c[0x0][0x190], RZ ;  /* 0x0000640002057a24 */ /* 0x004fe200078e02ff */
[----:B------:R-:W-:-:S03]  /*00a0*/  SGXT.U32 R4, R4, 0x3 ;  /* 0x000000030404781a */ /* 0x000fc60000000000 */
[----:B------:R-:W-:Y:S02]  /*00b0*/  IMAD R7, R3, c[0x0][0x194], RZ ;  /* 0x0000650003077a24 */ /* 0x000fe400078e02ff */
[----:B------:R-:W-:Y:S02]  /*00c0*/  IMAD.SHL.U32 R6, R5, 0x2, RZ ;  /* 0x0000000205067824 */ /* 0x000fe400078e00ff */
[----:B------:R-:W-:Y:S01]  /*00d0*/  IMAD R10, R4, c[0x0][0x198], RZ ;  /* 0x00006600040a7a24 */ /* 0x000fe200078e02ff */
[----:B------:R-:W-:Y:S01]  /*00e0*/  SHF.L.U32 R9, R7, 0x1, RZ ;  /* 0x0000000107097819 */ /* 0x000fe200000006ff */
[----:B------:R-:W-:-:S03]  /*00f0*/  IMAD.HI R5, R5, 0x2, RZ ;  /* 0x0000000205057827 */ /* 0x000fc600078e02ff */
[----:B------:R-:W-:Y:S01]  /*0100*/  IADD3 R9, P0, P1, R9, c[0x0][0x160], R6 ;  /* 0x0000580009097a10 */ /* 0x000fe2000791e006 */
[----:B------:R-:W-:-:S04]  /*0110*/  IMAD.HI R8, R7, 0x2, RZ ;  /* 0x0000000207087827 */ /* 0x000fc800078e02ff */
[----:B------:R-:W-:Y:S01]  /*0120*/  IMAD R6, R11, 0x8, R10 ;  /* 0x000000080b067824 */ /* 0x000fe200078e020a */
[----:B------:R-:W-:Y:S02]  /*0130*/  IADD3.X R5, R8, c[0x0][0x164], R5, P0, P1 ;  /* 0x0000590008057a10 */ /* 0x000fe400007e2405 */
[-C--:B------:R-:W-:Y:S02]  /*0140*/  LEA R8, P0, R10, R9.reuse, 0x1 ;  /* 0x000000090a087211 */ /* 0x080fe400078008ff */
[----:B------:R-:W-:Y:S02]  /*0150*/  LEA R12, P1, R6, R9, 0x1 ;  /* 0x00000009060c7211 */ /* 0x000fe400078208ff */
[-C--:B------:R-:W-:Y:S02]  /*0160*/  LEA.HI.X.SX32 R9, R10, R5.reuse, 0x1, P0 ;  /* 0x000000050a097211 */ /* 0x080fe400000f0eff */
[----:B------:R-:W-:-:S03]  /*0170*/  LEA.HI.X.SX32 R13, R6, R5, 0x1, P1 ;  /* 0x00000005060d7211 */ /* 0x000fc600008f0eff */
[----:B------:R-:W2:Y:S04]  /*0180*/  LDG.E.U16 R8, [R8.64] ;  /* 0x0000000608087981 */ /* 0x000ea8000c1e1500 */
[----:B------:R0:W3:Y:S01]  /*0190*/  LDG.E.U16 R12, [R12.64] ;  /* 0x000000060c0c7981 */ /* 0x0000e2000c1e1500 */
[C---:B------:R-:W-:Y:S01]  /*01a0*/  LOP3.LUT R5, R0.reuse, 0xc0, RZ, 0xc0, !PT ;  /* 0x000000c000057812 */ /* 0x040fe200078ec0ff */
[----:B------:R-:W-:Y:S01]  /*01b0*/  IMAD.MOV.U32 R40, RZ, RZ, -0x800000 ;  /* 0xff800000ff287424 */ /* 0x000fe200078e00ff */
[----:B------:R-:W-:Y:S01]  /*01c0*/  SHF.L.U32 R6, R0, 0x1, RZ ;  /* 0x0000000100067819 */ /* 0x000fe200000006ff */
[----:B------:R-:W-:Y:S01]  /*01d0*/  IMAD.MOV.U32 R11, RZ, RZ, 0x3f800000 ;  /* 0x3f800000ff0b7424 */ /* 0x000fe200078e00ff */
[----:B------:R-:W-:Y:S01]  /*01e0*/  SHF.R.U32.HI R7, RZ, 0x2, R5 ;  /* 0x00000002ff077819 */ /* 0x000fe20000011605 */
[----:B------:R-:W-:Y:S01]  /*01f0*/  CS2R R24, SRZ ;  /* 0x0000000000187805 */ /* 0x000fe2000001ff00 */
[----:B------:R-:W-:Y:S01]  /*0200*/  IADD3 R10, R17, 0x20, RZ ;  /* 0x00000020110a7810 */ /* 0x000fe20007ffe0ff */
[----:B------:R-:W-:Y:S01]  /*0210*/  CS2R R26, SRZ ;  /* 0x00000000001a7805 */ /* 0x000fe2000001ff00 */
[----:B------:R-:W-:Y:S01]  /*0220*/  LOP3.LUT R7, R7, 0x1fe, R6, 0x78, !PT ;  /* 0x000001fe07077812 */ /* 0x000fe200078e7806 */
[----:B------:R-:W-:Y:S01]  /*0230*/  CS2R R20, SRZ ;  /* 0x0000000000147805 */ /* 0x000fe2000001ff00 */
[----:B------:R-:W-:Y:S01]  /*0240*/  ISETP.GE.AND P0, PT, R10, 0x1, PT ;  /* 0x000000010a00780c */ /* 0x000fe20003f06270 */
[----:B------:R-:W-:Y:S01]  /*0250*/  CS2R R22, SRZ ;  /* 0x0000000000167805 */ /* 0x000fe2000001ff00 */
[----:B------:R-:W-:Y:S01]  /*0260*/  MOV R68, 0x3f800000 ;  /* 0x3f80000000447802 */ /* 0x000fe20000000f00 */
[----:B------:R-:W-:Y:S01]  /*0270*/  IMAD.SHL.U32 R14, R0, 0x8, RZ ;  /* 0x00000008000e7824 */ /* 0x000fe200078e00ff */
[----:B------:R-:W-:-:S02]  /*0280*/  MOV R41, 0xff800000 ;  /* 0xff80000000297802 */ /* 0x000fc40000000f00 */
[C---:B------:R-:W-:Y:S02]  /*0290*/  LOP3.LUT R69, R0.reuse, 0x20, RZ, 0xc0, !PT ;  /* 0x0000002000457812 */ /* 0x040fe400078ec0ff */
[C---:B0-----:R-:W-:Y:S01]  /*02a0*/  LOP3.LUT R13, R0.reuse, 0x3f, RZ, 0xc0, !PT ;  /* 0x0000003f000d7812 */ /* 0x041fe200078ec0ff */
[----:B--2---:R-:W-:Y:S04]  /*02b0*/  STS.U16 [R7+0x800], R8 ;  /* 0x0008000807007388 */ /* 0x004fe80000000400 */
[----:B---3--:R0:W-:Y:S02]  /*02c0*/  STS.U16 [R7+0xa00], R12 ;  /* 0x000a000c07007388 */ /* 0x0081e40000000400 */
[----:B0-----:R-:W-:-:S04]  /*02d0*/  LOP3.LUT R12, R0, 0x3, RZ, 0xc0, !PT ;  /* 0x00000003000c7812 */ /* 0x001fc800078ec0ff */
[----:B------:R-:W-:Y:S01]  /*02e0*/  SHF.L.U32 R15, R12, 0x5, RZ ;  /* 0x000000050c0f7819 */ /* 0x000fe200000006ff */
[----:B------:R-:W-:Y:S05]  /*02f0*/  @!P0 BRA `(.L_x_0) ;  /* 0x00001ce000008947 */ /* 0x000fea0003800000 */
[----:B------:R-:W-:Y:S01]  /*0300*/  IMAD R9, R2, c[0x0][0x1b0], RZ ;  /* 0x00006c0002097a24 */ /* 0x000fe200078e02ff */
[----:B------:R-:W-:Y:S01]  /*0310*/  LOP3.LUT R18, R0, 0xf, RZ, 0xc0, !PT ;  /* 0x0000000f00127812 */ /* 0x000fe200078ec0ff */
[----:B------:R-:W-:Y:S01]  /*0320*/  IMAD R20, R13, c[0x0][0x1b4], RZ ;  /* 0x00006d000d147a24 */ /* 0x000fe200078e02ff */
[----:B------:R-:W-:Y:S01]  /*0330*/  LOP3.LUT R21, R6, 0x10, RZ, 0xc0, !PT ;  /* 0x0000001006157812 */ /* 0x000fe200078ec0ff */
[----:B------:R-:W-:Y:S01]  /*0340*/  IMAD.SHL.U32 R8, R9, 0x2, RZ ;  /* 0x0000000209087824 */ /* 0x000fe200078e00ff */
[----:B------:R-:W-:Y:S01]  /*0350*/  LOP3.LUT R23, R0, 0x7, RZ, 0xc0, !PT ;  /* 0x0000000700177812 */ /* 0x000fe200078ec0ff */
[----:B------:R-:W-:Y:S01]  /*0360*/  IMAD R18, R18, c[0x0][0x1a8], RZ ;  /* 0x00006a0012127a24 */ /* 0x000fe200078e02ff */
[C---:B------:R-:W-:Y:S01]  /*0370*/  SHF.L.U32 R19, R20.reuse, 0x1, RZ ;  /* 0x0000000114137819 */ /* 0x040fe200000006ff */
[----:B------:R-:W-:Y:S01]  /*0380*/  IMAD.HI R22, R20, 0x2, RZ ;  /* 0x0000000214167827 */ /* 0x000fe200078e02ff */
[----:B------:R-:W-:Y:S01]  /*0390*/  LOP3.LUT R24, R0, 0x10, RZ, 0xc0, !PT ;  /* 0x0000001000187812 */ /* 0x000fe200078ec0ff */
[----:B------:R-:W-:Y:S01]  /*03a0*/  UMOV UR4, URZ ;  /* 0x0000003f00047c82 */ /* 0x000fe20008000000 */
[----:B------:R-:W-:Y:S01]  /*03b0*/  IADD3 R71, P2, P3, R19, c[0x0][0x170], R8 ;  /* 0x00005c0013477a10 */ /* 0x000fe20007b5e008 */
[----:B------:R-:W-:Y:S01]  /*03c0*/  IMAD R8, R2, c[0x0][0x1a0], RZ ;  /* 0x0000680002087a24 */ /* 0x000fe200078e02ff */
[----:B------:R-:W-:Y:S01]  /*03d0*/  SHF.L.U32 R20, R18, 0x1, RZ ;  /* 0x0000000112147819 */ /* 0x000fe200000006ff */
[----:B------:R-:W-:Y:S01]  /*03e0*/  IMAD.HI R19, R9, 0x2, RZ ;  /* 0x0000000209137827 */ /* 0x000fe200078e02ff */
[----:B------:R-:W-:-:S02]  /*03f0*/  SHF.R.U32.HI R16, RZ, 0x2, R0 ;  /* 0x00000002ff107819 */ /* 0x000fc40000011600 */
[----:B------:R-:W-:Y:S01]  /*0400*/  LOP3.LUT R21, R21, 0x20, R0, 0xf8, !PT ;  /* 0x0000002015157812 */ /* 0x000fe200078ef800 */
[----:B------:R-:W-:Y:S01]  /*0410*/  IMAD.SHL.U32 R9, R8, 0x2, RZ ;  /* 0x0000000208097824 */ /* 0x000fe200078e00ff */
[----:B------:R-:W-:Y:S01]  /*0420*/  IADD3.X R27, R22, c[0x0][0x174], R19, P2, P3 ;  /* 0x00005d00161b7a10 */ /* 0x000fe200017e6413 */
[C---:B------:R-:W-:Y:S01]  /*0430*/  IMAD R26, R23.reuse, 0x2, R24 ;  /* 0x00000002171a7824 */ /* 0x040fe200078e0218 */
[--C-:B------:R-:W-:Y:S01]  /*0440*/  SHF.R.U32.HI R19, RZ, 0x4, R0.reuse ;  /* 0x00000004ff137819 */ /* 0x100fe20000011600 */
[----:B------:R-:W-:Y:S01]  /*0450*/  IMAD.HI R8, R8, 0x2, RZ ;  /* 0x0000000208087827 */ /* 0x000fe200078e02ff */
[----:B------:R-:W-:Y:S02]  /*0460*/  IADD3 R80, P0, P1, R20, c[0x0][0x168], R9 ;  /* 0x00005a0014507a10 */ /* 0x000fe4000791e009 */
[--C-:B------:R-:W-:Y:S01]  /*0470*/  SHF.R.U32.HI R9, RZ, 0x6, R0.reuse ;  /* 0x00000006ff097819 */ /* 0x100fe20000011600 */
[----:B------:R-:W-:Y:S01]  /*0480*/  IMAD.MOV.U32 R29, RZ, RZ, c[0x0][0x1b8] ;  /* 0x00006e00ff1d7624 */ /* 0x000fe200078e00ff */
[----:B------:R-:W-:Y:S01]  /*0490*/  SHF.R.S32.HI R20, RZ, 0x2, R0 ;  /* 0x00000002ff147819 */ /* 0x000fe20000011400 */
[----:B------:R-:W-:Y:S01]  /*04a0*/  IMAD R65, R23, 0x90, RZ ;  /* 0x0000009017417824 */ /* 0x000fe200078e02ff */
[----:B------:R-:W-:Y:S01]  /*04b0*/  SHF.R.U32.HI R11, RZ, 0x1, R69 ;  /* 0x00000001ff0b7819 */ /* 0x000fe20000011645 */
[----:B------:R-:W-:Y:S01]  /*04c0*/  IMAD.MOV.U32 R68, RZ, RZ, 0x3f800000 ;  /* 0x3f800000ff447424 */ /* 0x000fe200078e00ff */
[----:B------:R-:W-:Y:S01]  /*04d0*/  SGXT.U32 R16, R16, 0x3 ;  /* 0x000000031010781a */ /* 0x000fe20000000000 */
[----:B------:R-:W-:Y:S01]  /*04e0*/  IMAD.MOV.U32 R64, RZ, RZ, RZ ;  /* 0x000000ffff407224 */ /* 0x000fe200078e00ff */
[----:B------:R-:W-:Y:S01]  /*04f0*/  LOP3.LUT R21, R21, 0x30, R14, 0x78, !PT ;  /* 0x0000003015157812 */ /* 0x000fe200078e780e */
[----:B------:R-:W-:Y:S01]  /*0500*/  IMAD.MOV.U32 R98, RZ, RZ, -0x800000 ;  /* 0xff800000ff627424 */ /* 0x000fe200078e00ff */
[----:B------:R-:W-:-:S02]  /*0510*/  SGXT.U32 R19, R19, 0x4 ;  /* 0x000000041313781a */ /* 0x000fc40000000000 */
[----:B------:R-:W-:Y:S02]  /*0520*/  SGXT R20, R20, 0x1 ;  /* 0x000000011414781a */ /* 0x000fe40000000200 */
[----:B------:R-:W-:Y:S01]  /*0530*/  SGXT.U32 R9, R9, 0x2 ;  /* 0x000000020909781a */ /* 0x000fe20000000000 */
[----:B------:R-:W-:Y:S01]  /*0540*/  IMAD R19, R19, c[0x0][0x1a4], RZ ;  /* 0x0000690013137a24 */ /* 0x000fe200078e02ff */
[----:B------:R-:W-:Y:S01]  /*0550*/  LOP3.LUT R16, R17, R11, R16, 0xfe, !PT ;  /* 0x0000000b11107212 */ /* 0x000fe200078efe10 */
[----:B------:R-:W-:Y:S01]  /*0560*/  IMAD.HI R11, R18, 0x2, RZ ;  /* 0x00000002120b7827 */ /* 0x000fe200078e02ff */
[----:B------:R-:W-:Y:S02]  /*0570*/  LEA R17, R26, R21, 0x5 ;  /* 0x000000151a117211 */ /* 0x000fe400078e28ff */
[----:B------:R-:W-:Y:S02]  /*0580*/  MOV R22, c[0x0][0x1a4] ;  /* 0x0000690000167a02 */ /* 0x000fe40000000f00 */
[----:B------:R-:W-:Y:S01]  /*0590*/  LOP3.LUT R21, R15, 0x90, R20, 0xf8, !PT ;  /* 0x000000900f157812 */ /* 0x000fe200078ef814 */
[----:B------:R-:W-:Y:S01]  /*05a0*/  IMAD R20, R9, c[0x0][0x1b8], RZ ;  /* 0x00006e0009147a24 */ /* 0x000fe200078e02ff */
[----:B------:R-:W-:-:S02]  /*05b0*/  LEA.HI R9, R0, 0x30, RZ, 0x1c ;  /* 0x0000003000097811 */ /* 0x000fc400078fe0ff */
[----:B------:R-:W-:Y:S01]  /*05c0*/  IADD3.X R26, R11, c[0x0][0x16c], R8, P0, P1 ;  /* 0x00005b000b1a7a10 */ /* 0x000fe200007e2408 */
[C---:B------:R-:W-:Y:S01]  /*05d0*/  IMAD R8, R22.reuse, 0x10, R19 ;  /* 0x0000001016087824 */ /* 0x040fe200078e0213 */
[----:B------:R-:W-:Y:S01]  /*05e0*/  LOP3.LUT R25, R21, 0x10, R6, 0x78, !PT ;  /* 0x0000001015197812 */ /* 0x000fe200078e7806 */
[----:B------:R-:W-:Y:S01]  /*05f0*/  IMAD R11, R9, c[0x0][0x1a4], RZ ;  /* 0x00006900090b7a24 */ /* 0x000fe200078e02ff */
[C---:B------:R-:W-:Y:S02]  /*0600*/  LEA R21, R29.reuse, R20, 0x2 ;  /* 0x000000141d157211 */ /* 0x040fe400078e10ff */
[----:B------:R-:W-:Y:S01]  /*0610*/  LEA R9, R22, R8, 0x4 ;  /* 0x0000000816097211 */ /* 0x000fe200078e20ff */
[----:B------:R-:W-:Y:S01]  /*0620*/  IMAD R18, R24, 0x10, R25 ;  /* 0x0000001018127824 */ /* 0x000fe200078e0219 */
[CC--:B------:R-:W-:Y:S01]  /*0630*/  LEA R82, P1, R8.reuse, R80.reuse, 0x1 ;  /* 0x0000005008527211 */ /* 0x0c0fe200078208ff */
[----:B------:R-:W-:Y:S01]  /*0640*/  IMAD R22, R29, 0x4, R21 ;  /* 0x000000041d167824 */ /* 0x000fe200078e0215 */
[----:B------:R-:W-:Y:S01]  /*0650*/  LEA R78, P3, R11, R80, 0x1 ;  /* 0x000000500b4e7211 */ /* 0x000fe200078608ff */
[----:B------:R-:W-:Y:S01]  /*0660*/  CS2R R24, SRZ ;  /* 0x0000000000187805 */ /* 0x000fe2000001ff00 */
[----:B------:R-:W-:-:S02]  /*0670*/  LEA.HI.X.SX32 R83, R8, R26, 0x1, P1 ;  /* 0x0000001a08537211 */ /* 0x000fc400008f0eff */
[----:B------:R-:W-:Y:S02]  /*0680*/  LEA R8, R29, R22, 0x2 ;  /* 0x000000161d087211 */ /* 0x000fe400078e10ff */
[-C--:B------:R-:W-:Y:S02]  /*0690*/  LEA R84, P0, R19, R80.reuse, 0x1 ;  /* 0x0000005013547211 */ /* 0x080fe400078008ff */
[----:B------:R-:W-:Y:S02]  /*06a0*/  LEA R80, P2, R9, R80, 0x1 ;  /* 0x0000005009507211 */ /* 0x000fe400078408ff */
[-C--:B------:R-:W-:Y:S02]  /*06b0*/  LEA.HI.X.SX32 R79, R11, R26.reuse, 0x1, P3 ;  /* 0x0000001a0b4f7211 */ /* 0x080fe400018f0eff */
[----:B------:R-:W-:Y:S02]  /*06c0*/  LEA R70, P3, R8, R71, 0x1 ;  /* 0x0000004708467211 */ /* 0x000fe400078608ff */
[----:B------:R-:W-:-:S02]  /*06d0*/  LEA.HI.X.SX32 R85, R19, R26, 0x1, P0 ;  /* 0x0000001a13557211 */ /* 0x000fc400000f0eff */
[----:B------:R-:W-:Y:S02]  /*06e0*/  LEA.HI.X.SX32 R81, R9, R26, 0x1, P2 ;  /* 0x0000001a09517211 */ /* 0x000fe400010f0eff */
[-C--:B------:R-:W-:Y:S02]  /*06f0*/  LEA R76, P0, R20, R71.reuse, 0x1 ;  /* 0x00000047144c7211 */ /* 0x080fe400078008ff */
[-C--:B------:R-:W-:Y:S02]  /*0700*/  LEA R74, P1, R21, R71.reuse, 0x1 ;  /* 0x00000047154a7211 */ /* 0x080fe400078208ff */
[----:B------:R-:W-:Y:S02]  /*0710*/  LEA R72, P2, R22, R71, 0x1 ;  /* 0x0000004716487211 */ /* 0x000fe400078408ff */
[----:B------:R-:W-:Y:S02]  /*0720*/  LEA.HI.X.SX32 R71, R8, R27, 0x1, P3 ;  /* 0x0000001b08477211 */ /* 0x000fe400018f0eff */
[----:B------:R-:W-:-:S02]  /*0730*/  SHF.R.S32.HI R8, RZ, 0x6, R0 ;  /* 0x00000006ff087819 */ /* 0x000fc40000011400 */
[----:B------:R-:W-:Y:S02]  /*0740*/  LOP3.LUT R65, R65, 0x30, R6, 0x78, !PT ;  /* 0x0000003041417812 */ /* 0x000fe400078e7806 */
[----:B------:R-:W-:Y:S02]  /*0750*/  SGXT R8, R8, 0x1 ;  /* 0x000000010808781a */ /* 0x000fe40000000200 */
[-C--:B------:R-:W-:Y:S02]  /*0760*/  LEA.HI.X.SX32 R77, R20, R27.reuse, 0x1, P0 ;  /* 0x0000001b144d7211 */ /* 0x080fe400000f0eff */
[----:B------:R-:W-:Y:S02]  /*0770*/  LOP3.LUT R29, R8, 0x90, RZ, 0xc0, !PT ;  /* 0x00000090081d7812 */ /* 0x000fe400078ec0ff */
[-C--:B------:R-:W-:Y:S02]  /*0780*/  LEA.HI.X.SX32 R75, R21, R27.reuse, 0x1, P1 ;  /* 0x0000001b154b7211 */ /* 0x080fe400008f0eff */
[----:B------:R-:W-:Y:S01]  /*0790*/  LEA.HI.X.SX32 R73, R22, R27, 0x1, P2 ;  /* 0x0000001b16497211 */ /* 0x000fe200010f0eff */
[----:B------:R-:W-:Y:S01]  /*07a0*/  CS2R R20, SRZ ;  /* 0x0000000000147805 */ /* 0x000fe2000001ff00 */
[----:B------:R-:W-:Y:S01]  /*07b0*/  LOP3.LUT R19, R7, 0x40, RZ, 0x3c, !PT ;  /* 0x0000004007137812 */ /* 0x000fe200078e3cff */
[----:B------:R-:W-:Y:S01]  /*07c0*/  CS2R R26, SRZ ;  /* 0x00000000001a7805 */ /* 0x000fe2000001ff00 */
[----:B------:R-:W-:Y:S01]  /*07d0*/  MOV R91, 0xff800000 ;  /* 0xff800000005b7802 */ /* 0x000fe20000000f00 */
[----:B------:R-:W-:Y:S01]  /*07e0*/  CS2R R22, SRZ ;  /* 0x0000000000167805 */ /* 0x000fe2000001ff00 */
[----:B------:R-:W-:-:S02]  /*07f0*/  MOV R9, RZ ;  /* 0x000000ff00097202 */ /* 0x000fc40000000f00 */
[----:B------:R-:W-:Y:S02]  /*0800*/  MOV R11, 0x3f800000 ;  /* 0x3f800000000b7802 */ /* 0x000fe40000000f00 */
[----:B------:R-:W-:Y:S02]  /*0810*/  LOP3.LUT R66, R29, 0x17e, R6, 0x78, !PT ;  /* 0x0000017e1d427812 */ /* 0x000fe400078e7806 */
[----:B------:R-:W-:Y:S02]  /*0820*/  LOP3.LUT R67, R16, 0x8, RZ, 0xfc, !PT ;  /* 0x0000000810437812 */ /* 0x000fe400078efcff */
[----:B------:R-:W-:Y:S02]  /*0830*/  LOP3.LUT R8, R65, 0x40, RZ, 0x3c, !PT ;  /* 0x0000004041087812 */ /* 0x000fe400078e3cff */
.L_x_1:
[----:B------:R-:W-:-:S04]  /*0840*/  IMAD.WIDE R32, R64, 0x2, R80 ;  /* 0x0000000240207825 */ /* 0x000fc800078e0250 */
[C---:B------:R-:W-:Y:S02]  /*0850*/  IMAD.WIDE R34, R64.reuse, 0x2, R78 ;  /* 0x0000000240227825 */ /* 0x040fe400078e024e */
[----:B------:R-:W2:Y:S02]  /*0860*/  LDG.E.U16 R33, [R32.64] ;  /* 0x0000000620217981 */ /* 0x000ea4000c1e1500 */
[C---:B------:R-:W-:Y:S02]  /*0870*/  IMAD.WIDE R28, R64.reuse, 0x2, R84 ;  /* 0x00000002401c7825 */ /* 0x040fe400078e0254 */
[----:B------:R-:W3:Y:S02]  /*0880*/  LDG.E.U16 R35, [R34.64] ;  /* 0x0000000622237981 */ /* 0x000ee4000c1e1500 */
[----:B------:R-:W-:Y:S02]  /*0890*/  IMAD.WIDE R30, R64, 0x2, R82 ;  /* 0x00000002401e7825 */ /* 0x000fe400078e0252 */
[----:B------:R-:W4:Y:S04]  /*08a0*/  LDG.E.U16 R39, [R28.64] ;  /* 0x000000061c277981 */ /* 0x000f28000c1e1500 */
[----:B------:R-:W5:Y:S04]  /*08b0*/  LDG.E.U16 R41, [R30.64] ;  /* 0x000000061e297981 */ /* 0x000f68000c1e1500 */
[----:B------:R-:W-:Y:S01]  /*08c0*/  BAR.SYNC.DEFER_BLOCKING 0x0 ;  /* 0x0000000000007b1d */ /* 0x000fe20000010000 */
[----:B------:R-:W-:-:S04]  /*08d0*/  IMAD.WIDE R36, R9, 0x2, R76 ;  /* 0x0000000209247825 */ /* 0x000fc800078e024c */
[----:B------:R-:W-:-:S04]  /*08e0*/  IMAD.WIDE R52, R9, 0x2, R72 ;  /* 0x0000000209347825 */ /* 0x000fc800078e0248 */
[----:B------:R-:W-:-:S04]  /*08f0*/  IMAD.WIDE R96, R9, 0x2, R74 ;  /* 0x0000000209607825 */ /* 0x000fc800078e024a */
[----:B------:R-:W-:Y:S01]  /*0900*/  IMAD.WIDE R94, R9, 0x2, R70 ;  /* 0x00000002095e7825 */ /* 0x000fe200078e0246 */
[----:B--2---:R-:W-:Y:S04]  /*0910*/  STS.U16 [R66+0x400], R33 ;  /* 0x0004002142007388 */ /* 0x004fe80000000400 */
[----:B---3--:R-:W-:Y:S04]  /*0920*/  STS.U16 [R66+0x600], R35 ;  /* 0x0006002342007388 */ /* 0x008fe80000000400 */
[----:B----4-:R-:W-:Y:S04]  /*0930*/  STS.U16 [R66], R39 ;  /* 0x0000002742007388 */ /* 0x010fe80000000400 */
[----:B-----5:R-:W-:Y:S04]  /*0940*/  STS.U16 [R66+0x200], R41 ;  /* 0x0002002942007388 */ /* 0x020fe80000000400 */
[----:B------:R-:W-:Y:S06]  /*0950*/  BAR.SYNC.DEFER_BLOCKING 0x0 ;  /* 0x0000000000007b1d */ /* 0x000fec0000010000 */
[----:B------:R0:W2:Y:S04]  /*0960*/  LDG.E.U16 R90, [R36.64] ;  /* 0x00000006245a7981 */ /* 0x0000a8000c1e1500 */
[----:B------:R1:W3:Y:S04]  /*0970*/  LDG.E.U16 R92, [R52.64] ;  /* 0x00000006345c7981 */ /* 0x0002e8000c1e1500 */
[----:B------:R-:W4:Y:S04]  /*0980*/  LDG.E.U16 R96, [R96.64] ;  /* 0x0000000660607981 */ /* 0x000f28000c1e1500 */
[----:B------:R-:W5:Y:S04]  /*0990*/  LDG.E.U16 R94, [R94.64] ;  /* 0x000000065e5e7981 */ /* 0x000f68000c1e1500 */
[----:B------:R-:W-:Y:S04]  /*09a0*/  LDSM.16.MT88.4 R28, [R17+0x800] ;  /* 0x00080000111c783b */ /* 0x000fe80000004200 */
[----:B------:R-:W1:Y:S04]  /*09b0*/  LDSM.16.M88.4 R44, [R18+0x200] ;  /* 0x00020000122c783b */ /* 0x000e680000000200 */
[----:B------:R-:W1:Y:S04]  /*09c0*/  LDSM.16.M88.4 R48, [R18] ;  /* 0x000000001230783b */ /* 0x000e680000000200 */
[----:B------:R-:W1:Y:S04]  /*09d0*/  LDSM.16.M88.4 R56, [R18+0x400] ;  /* 0x000400001238783b */ /* 0x000e680000000200 */
[----:B0-----:R-:W0:Y:S01]  /*09e0*/  LDSM.16.M88.4 R36, [R18+0x600] ;  /* 0x000600001224783b */ /* 0x001e220000000200 */
[----:B------:R-:W-:-:S03]  /*09f0*/  LEA R93, R12, UR4, 0x1 ;  /* 0x000000040c5d7c11 */ /* 0x000fc6000f8e08ff */
[----:B------:R-:W-:Y:S01]  /*0a00*/  BAR.SYNC.DEFER_BLOCKING 0x0 ;  /* 0x0000000000007b1d */ /* 0x000fe20000010000 */
[----:B-1----:R-:W-:Y:S07]  /*0a10*/  HMMA.16816.F32 R32, R28, R44, RZ ;  /* 0x0000002c1c20723c */ /* 0x002fee00000018ff */
[C---:B------:R-:W-:Y:S02]  /*0a20*/  IADD3 R44, R93.reuse, 0x10, RZ ;  /* 0x000000105d2c7810 */ /* 0x040fe40007ffe0ff */
[----:B------:R-:W-:-:S02]  /*0a30*/  IADD3 R45, R93, 0x11, RZ ;  /* 0x000000115d2d7810 */ /* 0x000fc40007ffe0ff */
[CC--:B------:R-:W-:Y:S02]  /*0a40*/  ISETP.GE.AND P2, PT, R16.reuse, R44.reuse, PT ;  /* 0x0000002c1000720c */ /* 0x0c0fe40003f46270 */
[C---:B------:R-:W-:Y:S02]  /*0a50*/  ISETP.GE.AND P4, PT, R67.reuse, R44, PT ;  /* 0x0000002c4300720c */ /* 0x040fe40003f86270 */
[-C--:B------:R-:W-:Y:S02]  /*0a60*/  ISETP.GE.AND P6, PT, R16, R45.reuse, PT ;  /* 0x0000002d1000720c */ /* 0x080fe40003fc6270 */
[----:B------:R-:W-:Y:S02]  /*0a70*/  ISETP.GE.AND P3, PT, R67, R45, PT ;  /* 0x0000002d4300720c */ /* 0x000fe40003f66270 */
[C---:B------:R-:W-:Y:S08]  /*0a80*/  HMMA.16816.F32 R44, R28.reuse, R46, RZ ;  /* 0x0000002e1c2c723c */ /* 0x040ff000000018ff */
[----:B------:R-:W-:Y:S01]  /*0a90*/  HMMA.16816.F32 R40, R28, R50, RZ ;  /* 0x000000321c28723c */ /* 0x000fe200000018ff */
[----:B------:R-:W-:Y:S01]  /*0aa0*/  FMUL R86, R32, c[0x0][0x188] ;  /* 0x0000620020567a20 */ /* 0x000fe20000400000 */
[----:B------:R-:W-:Y:S01]  /*0ab0*/  IADD3 R32, R93, 0x19, RZ ;  /* 0x000000195d207810 */ /* 0x000fe20007ffe0ff */
[----:B------:R-:W-:-:S02]  /*0ac0*/  FMUL R34, R34, c[0x0][0x188] ;  /* 0x0000620022227a20 */ /* 0x000fc40000400000 */
[----:B------:R-:W-:Y:S01]  /*0ad0*/  FMUL R33, R33, c[0x0][0x188] ;  /* 0x0000620021217a20 */ /* 0x000fe20000400000 */
[----:B------:R-:W-:Y:S02]  /*0ae0*/  FSEL R86, R86, -INF , P2 ;  /* 0xff80000056567808 */ /* 0x000fe40001000000 */
[C---:B------:R-:W-:Y:S01]  /*0af0*/  HMMA.16816.F32 R52, R28.reuse, R56, RZ ;  /* 0x000000381c34723c */ /* 0x040fe200000018ff */
[-C--:B------:R-:W-:Y:S02]  /*0b00*/  ISETP.GE.AND P0, PT, R16, R32.reuse, PT ;  /* 0x000000201000720c */ /* 0x080fe40003f06270 */
[----:B------:R-:W-:Y:S02]  /*0b10*/  ISETP.GE.AND P2, PT, R67, R32, PT ;  /* 0x000000204300720c */ /* 0x000fe40003f46270 */
[C---:B------:R-:W-:Y:S02]  /*0b20*/  IADD3 R50, R93.reuse, 0x18, RZ ;  /* 0x000000185d327810 */ /* 0x040fe40007ffe0ff */
[----:B------:R-:W-:Y:S01]  /*0b30*/  IADD3 R32, R93, 0x9, RZ ;  /* 0x000000095d207810 */ /* 0x000fe20007ffe0ff */
[----:B------:R-:W-:Y:S01]  /*0b40*/  FMUL R35, R35, c[0x0][0x188] ;  /* 0x0000620023237a20 */ /* 0x000fe20000400000 */
[----:B------:R-:W-:Y:S01]  /*0b50*/  FSEL R88, R34, -INF , P4 ;  /* 0xff80000022587808 */ /* 0x000fe20002000000 */
[----:B------:R-:W-:Y:S01]  /*0b60*/  FMUL R89, R44, c[0x0][0x188] ;  /* 0x000062002c597a20 */ /* 0x000fe20000400000 */
[----:B------:R-:W-:Y:S01]  /*0b70*/  FSEL R87, R33, -INF , P6 ;  /* 0xff80000021577808 */ /* 0x000fe20003000000 */
[----:B------:R-:W-:Y:S01]  /*0b80*/  HMMA.16816.F32 R56, R28, R58, RZ ;  /* 0x0000003a1c38723c */ /* 0x000fe200000018ff */
[----:B------:R-:W-:-:S02]  /*0b90*/  ISETP.GE.AND P5, PT, R16, R50, PT ;  /* 0x000000321000720c */ /* 0x000fc40003fa6270 */
[-C--:B------:R-:W-:Y:S02]  /*0ba0*/  ISETP.GE.AND P4, PT, R16, R32.reuse, PT ;  /* 0x000000201000720c */ /* 0x080fe40003f86270 */
[----:B------:R-:W-:Y:S02]  /*0bb0*/  ISETP.GE.AND P6, PT, R67, R32, PT ;  /* 0x000000204300720c */ /* 0x000fe40003fc6270 */
[----:B------:R-:W-:Y:S01]  /*0bc0*/  LOP3.LUT R32, R93, 0x21, RZ, 0xfc, !PT ;  /* 0x000000215d207812 */ /* 0x000fe200078efcff */
[----:B0-----:R-:W-:Y:S01]  /*0bd0*/  HMMA.16816.F32 R60, R28, R36, RZ ;  /* 0x000000241c3c723c */ /* 0x001fe200000018ff */
[----:B------:R-:W-:Y:S01]  /*0be0*/  ISETP.GE.AND P1, PT, R67, R50, PT ;  /* 0x000000324300720c */ /* 0x000fe20003f26270 */
[----:B------:R-:W-:Y:S01]  /*0bf0*/  FMUL R46, R46, c[0x0][0x188] ;  /* 0x000062002e2e7a20 */ /* 0x000fe20000400000 */
[----:B------:R-:W-:Y:S01]  /*0c00*/  FSEL R44, R35, -INF , P3 ;  /* 0xff800000232c7808 */ /* 0x000fe20001800000 */
[----:B------:R-:W-:Y:S01]  /*0c10*/  FMUL R45, R45, c[0x0][0x188] ;  /* 0x000062002d2d7a20 */ /* 0x000fe20000400000 */
[----:B------:R-:W-:-:S02]  /*0c20*/  FSEL R89, R89, -INF , P5 ;  /* 0xff80000059597808 */ /* 0x000fc40002800000 */
[-C--:B------:R-:W-:Y:S01]  /*0c30*/  ISETP.GE.AND P3, PT, R67, R32.reuse, PT ;  /* 0x000000204300720c */ /* 0x080fe20003f66270 */
[----:B------:R-:W-:Y:S01]  /*0c40*/  HMMA.16816.F32 R48, R28, R48, RZ ;  /* 0x000000301c30723c */ /* 0x000fe200000018ff */
[----:B------:R-:W-:Y:S02]  /*0c50*/  ISETP.GE.AND P5, PT, R16, R32, PT ;  /* 0x000000201000720c */ /* 0x000fe40003fa6270 */
[----:B------:R-:W-:Y:S01]  /*0c60*/  LOP3.LUT R32, R93, 0x28, RZ, 0xfc, !PT ;  /* 0x000000285d207812 */ /* 0x000fe200078efcff */
[----:B------:R-:W-:-:S04]  /*0c70*/  FMUL R47, R47, c[0x0][0x188] ;  /* 0x000062002f2f7a20 */ /* 0x000fc80000400000 */
[----:B------:R-:W-:Y:S01]  /*0c80*/  HMMA.16816.F32 R28, R28, R38, RZ ;  /* 0x000000261c1c723c */ /* 0x000fe200000018ff */
[----:B------:R-:W-:Y:S01]  /*0c90*/  FSEL R46, R46, -INF , P1 ;  /* 0xff8000002e2e7808 */ /* 0x000fe20000800000 */
[----:B------:R-:W-:Y:S01]  /*0ca0*/  FMUL R33, R41, c[0x0][0x188] ;  /* 0x0000620029217a20 */ /* 0x000fe20000400000 */
[----:B------:R-:W-:Y:S02]  /*0cb0*/  FSEL R45, R45, -INF , P0 ;  /* 0xff8000002d2d7808 */ /* 0x000fe40000000000 */
[-C--:B------:R-:W-:Y:S02]  /*0cc0*/  ISETP.GE.AND P1, PT, R67, R32.reuse, PT ;  /* 0x000000204300720c */ /* 0x080fe40003f26270 */
[----:B------:R-:W-:Y:S02]  /*0cd0*/  ISETP.GE.AND P0, PT, R16, R32, PT ;  /* 0x000000201000720c */ /* 0x000fe40003f06270 */
[----:B------:R-:W-:Y:S02]  /*0ce0*/  LOP3.LUT R32, R93, 0x29, RZ, 0xfc, !PT ;  /* 0x000000295d207812 */ /* 0x000fe400078efcff */
[----:B------:R-:W-:-:S02]  /*0cf0*/  FSEL R33, R33, -INF , P4 ;  /* 0xff80000021217808 */ /* 0x000fc40002000000 */
[----:B------:R-:W-:Y:S02]  /*0d00*/  ISETP.GE.AND P4, PT, R16, R32, PT ;  /* 0x000000201000720c */ /* 0x000fe40003f86270 */
[----:B------:R-:W-:Y:S01]  /*0d10*/  LOP3.LUT R34, R93, 0x30, RZ, 0xfc, !PT ;  /* 0x000000305d227812 */ /* 0x000fe200078efcff */
[----:B------:R-:W-:Y:S02]  /*0d20*/  FMUL R55, R55, c[0x0][0x188] ;  /* 0x0000620037377a20 */ /* 0x000fe40000400000 */
[----:B------:R-:W-:Y:S02]  /*0d30*/  FMUL R100, R58, c[0x0][0x188] ;  /* 0x000062003a647a20 */ /* 0x000fe40000400000 */
[----:B------:R-:W-:Y:S01]  /*0d40*/  FMUL R63, R63, c[0x0][0x188] ;  /* 0x000062003f3f7a20 */ /* 0x000fe20000400000 */
[----:B------:R-:W-:Y:S01]  /*0d50*/  FSEL R58, R55, -INF , P3 ;  /* 0xff800000373a7808 */ /* 0x000fe20001800000 */
[----:B------:R-:W-:Y:S01]  /*0d60*/  FMUL R59, R59, c[0x0][0x188] ;  /* 0x000062003b3b7a20 */ /* 0x000fe20000400000 */
[----:B------:R-:W-:Y:S01]  /*0d70*/  FSEL R100, R100, -INF , P1 ;  /* 0xff80000064647808 */ /* 0x000fe20000800000 */
[----:B------:R-:W-:-:S02]  /*0d80*/  FMUL R104, R30, c[0x0][0x188] ;  /* 0x000062001e687a20 */ /* 0x000fc40000400000 */
[----:B------:R-:W-:Y:S02]  /*0d90*/  FMUL R30, R50, c[0x0][0x188] ;  /* 0x00006200321e7a20 */ /* 0x000fe40000400000 */
[----:B------:R-:W-:Y:S02]  /*0da0*/  FMUL R102, R62, c[0x0][0x188] ;  /* 0x000062003e667a20 */ /* 0x000fe40000400000 */
[----:B------:R-:W-:Y:S01]  /*0db0*/  FMUL R36, R51, c[0x0][0x188] ;  /* 0x0000620033247a20 */ /* 0x000fe20000400000 */
[C---:B------:R-:W-:Y:S01]  /*0dc0*/  IADD3 R37, R93.reuse, 0x8, RZ ;  /* 0x000000085d257810 */ /* 0x040fe20007ffe0ff */
[----:B------:R-:W-:Y:S02]  /*0dd0*/  FMUL R35, R48, c[0x0][0x188] ;  /* 0x0000620030237a20 */ /* 0x000fe40000400000 */
[----:B------:R-:W-:Y:S01]  /*0de0*/  FMUL R39, R40, c[0x0][0x188] ;  /* 0x0000620028277a20 */ /* 0x000fe20000400000 */
[----:B------:R-:W-:Y:S01]  /*0df0*/  LOP3.LUT R38, R93, 0x39, RZ, 0xfc, !PT ;  /* 0x000000395d267812 */ /* 0x000fe200078efcff */
[----:B------:R-:W-:-:S02]  /*0e00*/  FMUL R31, R31, c[0x0][0x188] ;  /* 0x000062001f1f7a20 */ /* 0x000fc40000400000 */
[----:B------:R-:W-:Y:S02]  /*0e10*/  FMUL R54, R54, c[0x0][0x188] ;  /* 0x0000620036367a20 */ /* 0x000fe40000400000 */
[----:B------:R-:W-:Y:S02]  /*0e20*/  FMUL R52, R52, c[0x0][0x188] ;  /* 0x0000620034347a20 */ /* 0x000fe40000400000 */
[----:B------:R-:W-:Y:S02]  /*0e30*/  FMUL R56, R56, c[0x0][0x188] ;  /* 0x0000620038387a20 */ /* 0x000fe40000400000 */
[----:B------:R-:W-:Y:S02]  /*0e40*/  FMUL R60, R60, c[0x0][0x188] ;  /* 0x000062003c3c7a20 */ /* 0x000fe40000400000 */
[----:B------:R-:W-:Y:S02]  /*0e50*/  FMUL R55, R61, c[0x0][0x188] ;  /* 0x000062003d377a20 */ /* 0x000fe40000400000 */
[----:B------:R-:W-:-:S02]  /*0e60*/  FMUL R28, R28, c[0x0][0x188] ;  /* 0x000062001c1c7a20 */ /* 0x000fc40000400000 */
[----:B------:R-:W-:Y:S01]  /*0e70*/  FMUL R29, R29, c[0x0][0x188] ;  /* 0x000062001d1d7a20 */ /* 0x000fe20000400000 */
[----:B--2---:R0:W-:Y:S02]  /*0e80*/  STS.U16 [R7], R90 ;  /* 0x0000005a07007388 */ /* 0x0041e40000000400 */
[----:B0-----:R-:W-:Y:S01]  /*0e90*/  FSEL R90, R47, -INF , P2 ;  /* 0xff8000002f5a7808 */ /* 0x001fe20001000000 */
[----:B------:R-:W-:Y:S01]  /*0ea0*/  FMUL R47, R53, c[0x0][0x188] ;  /* 0x00006200352f7a20 */ /* 0x000fe20000400000 */
[----:B------:R-:W-:Y:S01]  /*0eb0*/  ISETP.GE.AND P2, PT, R67, R32, PT ;  /* 0x000000204300720c */ /* 0x000fe20003f46270 */
[----:B------:R-:W-:-:S03]  /*0ec0*/  FMUL R32, R43, c[0x0][0x188] ;  /* 0x000062002b207a20 */ /* 0x000fc60000400000 */
[----:B------:R-:W-:Y:S02]  /*0ed0*/  FSEL R47, R47, -INF , P5 ;  /* 0xff8000002f2f7808 */ /* 0x000fe40002800000 */
[----:B------:R-:W-:Y:S02]  /*0ee0*/  FSEL R32, R32, -INF , P6 ;  /* 0xff80000020207808 */ /* 0x000fe40003000000 */
[-C--:B------:R-:W-:Y:S02]  /*0ef0*/  ISETP.GE.AND P6, PT, R67, R34.reuse, PT ;  /* 0x000000224300720c */ /* 0x080fe40003fc6270 */
[----:B------:R-:W-:Y:S02]  /*0f00*/  ISETP.GE.AND P5, PT, R16, R34, PT ;  /* 0x000000221000720c */ /* 0x000fe40003fa6270 */
[----:B------:R-:W-:-:S04]  /*0f10*/  LOP3.LUT R34, R93, 0x31, RZ, 0xfc, !PT ;  /* 0x000000315d227812 */ /* 0x000fc800078efcff */
[-C--:B------:R-:W-:Y:S02]  /*0f20*/  ISETP.GE.AND P3, PT, R67, R34.reuse, PT ;  /* 0x000000224300720c */ /* 0x080fe40003f66270 */
[----:B------:R-:W-:Y:S02]  /*0f30*/  ISETP.GE.AND P1, PT, R16, R34, PT ;  /* 0x000000221000720c */ /* 0x000fe40003f26270 */
[----:B------:R-:W-:Y:S02]  /*0f40*/  FSEL R50, R63, -INF , P3 ;  /* 0xff8000003f327808 */ /* 0x000fe40001800000 */
[----:B------:R-:W-:Y:S02]  /*0f50*/  LOP3.LUT R34, R93, 0x38, RZ, 0xfc, !PT ;  /* 0x000000385d227812 */ /* 0x000fe400078efcff */
[----:B------:R-:W-:Y:S02]  /*0f60*/  ISETP.GE.AND P3, PT, R67, R93, PT ;  /* 0x0000005d4300720c */ /* 0x000fe40003f66270 */
[----:B------:R-:W-:-:S02]  /*0f70*/  FSEL R62, R59, -INF , P2 ;  /* 0xff8000003b3e7808 */ /* 0x000fc40001000000 */
[CC--:B------:R-:W-:Y:S02]  /*0f80*/  ISETP.GE.AND P2, PT, R67.reuse, R34.reuse, PT ;  /* 0x000000224300720c */ /* 0x0c0fe40003f46270 */
[----:B------:R-:W-:Y:S02]  /*0f90*/  FSEL R30, R30, -INF , P3 ;  /* 0xff8000001e1e7808 */ /* 0x000fe40001800000 */
[----:B------:R-:W-:Y:S02]  /*0fa0*/  ISETP.GT.AND P3, PT, R67, R93, PT ;  /* 0x0000005d4300720c */ /* 0x000fe40003f64270 */
[----:B------:R-:W-:Y:S02]  /*0fb0*/  FSEL R102, R102, -INF , P6 ;  /* 0xff80000066667808 */ /* 0x000fe40003000000 */
[----:B------:R-:W-:Y:S01]  /*0fc0*/  ISETP.GE.AND P6, PT, R16, R34, PT ;  /* 0x000000221000720c */ /* 0x000fe20003fc6270 */
[----:B------:R-:W-:Y:S01]  /*0fd0*/  FMUL R34, R42, c[0x0][0x188] ;  /* 0x000062002a227a20 */ /* 0x000fe20000400000 */
[----:B------:R-:W-:-:S02]  /*0fe0*/  FSEL R104, R104, -INF , P2 ;  /* 0xff80000068687808 */ /* 0x000fc40001000000 */
[----:B------:R-:W-:Y:S02]  /*0ff0*/  ISETP.GE.AND P2, PT, R16, R93, PT ;  /* 0x0000005d1000720c */ /* 0x000fe40003f46270 */
[----:B------:R-:W-:Y:S02]  /*1000*/  FSEL R36, R36, -INF , P3 ;  /* 0xff80000024247808 */ /* 0x000fe40001800000 */
[----:B------:R-:W-:Y:S01]  /*1010*/  ISETP.GE.AND P3, PT, R16, R37, PT ;  /* 0x000000251000720c */ /* 0x000fe20003f66270 */
[----:B------:R-:W-:Y:S01]  /*1020*/  FMUL R37, R49, c[0x0][0x188] ;  /* 0x0000620031257a20 */ /* 0x000fe20000400000 */
[----:B------:R-:W-:Y:S02]  /*1030*/  FSEL R35, R35, -INF , P2 ;  /* 0xff80000023237808 */ /* 0x000fe40001000000 */
[----:B------:R-:W-:Y:S02]  /*1040*/  FSEL R34, R34, -INF , P2 ;  /* 0xff80000022227808 */ /* 0x000fe40001000000 */
[----:B------:R-:W-:-:S02]  /*1050*/  FMNMX R41, R30, R36, !PT ;  /* 0x000000241e297209 */ /* 0x000fc40007800000 */
[----:B------:R-:W-:Y:S02]  /*1060*/  ISETP.GT.AND P2, PT, R16, R93, PT ;  /* 0x0000005d1000720c */ /* 0x000fe40003f44270 */
[----:B------:R-:W-:Y:S02]  /*1070*/  FMNMX R41, R34, R41, !PT ;  /* 0x0000002922297209 */ /* 0x000fe40007800000 */
[----:B------:R-:W-:Y:S02]  /*1080*/  FSEL R37, R37, -INF , P2 ;  /* 0xff80000025257808 */ /* 0x000fe40001000000 */
[----:B------:R-:W-:Y:S02]  /*1090*/  FSEL R39, R39, -INF , P3 ;  /* 0xff80000027277808 */ /* 0x000fe40001800000 */
[----:B------:R-:W-:Y:S02]  /*10a0*/  FMNMX R41, R32, R41, !PT ;  /* 0x0000002920297209 */ /* 0x000fe40007800000 */
[----:B------:R-:W-:-:S02]  /*10b0*/  ISETP.GE.AND P2, PT, R67, R38, PT ;  /* 0x000000264300720c */ /* 0x000fc40003f46270 */
[----:B------:R-:W-:Y:S02]  /*10c0*/  ISETP.GE.AND P3, PT, R16, R38, PT ;  /* 0x000000261000720c */ /* 0x000fe40003f66270 */
[----:B------:R-:W-:Y:S02]  /*10d0*/  FMNMX R38, R35, R37, !PT ;  /* 0x0000002523267209 */ /* 0x000fe40007800000 */
[----:B------:R-:W-:Y:S02]  /*10e0*/  FMNMX R41, R88, R41, !PT ;  /* 0x0000002958297209 */ /* 0x000fe40007800000 */
[----:B------:R-:W-:Y:S02]  /*10f0*/  FMNMX R38, R39, R38, !PT ;  /* 0x0000002627267209 */ /* 0x000fe40007800000 */
[----:B------:R-:W-:Y:S02]  /*1100*/  LOP3.LUT R93, R93, 0x20, RZ, 0xfc, !PT ;  /* 0x000000205d5d7812 */ /* 0x000fe400078efcff */
[----:B------:R-:W-:-:S02]  /*1110*/  FMNMX R41, R44, R41, !PT ;  /* 0x000000292c297209 */ /* 0x000fc40007800000 */
[----:B------:R-:W-:Y:S02]  /*1120*/  FSEL R48, R31, -INF , P2 ;  /* 0xff8000001f307808 */ /* 0x000fe40001000000 */
[----:B------:R-:W-:Y:S02]  /*1130*/  FMNMX R31, R33, R38, !PT ;  /* 0x00000026211f7209 */ /* 0x000fe40007800000 */
[----:B------:R-:W-:Y:S02]  /*1140*/  ISETP.GE.AND P2, PT, R67, R93, PT ;  /* 0x0000005d4300720c */ /* 0x000fe40003f46270 */
[----:B------:R-:W-:Y:S02]  /*1150*/  FMNMX R41, R46, R41, !PT ;  /* 0x000000292e297209 */ /* 0x000fe40007800000 */
[----:B------:R-:W-:Y:S02]  /*1160*/  FMNMX R38, R86, R31, !PT ;  /* 0x0000001f56267209 */ /* 0x000fe40007800000 */
[----:B------:R-:W-:-:S02]  /*1170*/  FSEL R54, R54, -INF , P2 ;  /* 0xff80000036367808 */ /* 0x000fc40001000000 */
[----:B------:R-:W-:Y:S02]  /*1180*/  FMNMX R41, R90, R41, !PT ;  /* 0x000000295a297209 */ /* 0x000fe40007800000 */
[----:B------:R-:W-:Y:S02]  /*1190*/  FMNMX R38, R87, R38, !PT ;  /* 0x0000002657267209 */ /* 0x000fe40007800000 */
[----:B------:R-:W-:Y:S02]  /*11a0*/  FMNMX R41, R54, R41, !PT ;  /* 0x0000002936297209 */ /* 0x000fe40007800000 */
[----:B------:R-:W-:Y:S02]  /*11b0*/  ISETP.GE.AND P2, PT, R16, R93, PT ;  /* 0x0000005d1000720c */ /* 0x000fe40003f46270 */
[----:B------:R-:W-:Y:S02]  /*11c0*/  FMNMX R38, R89, R38, !PT ;  /* 0x0000002659267209 */ /* 0x000fe40007800000 */
[----:B------:R-:W-:-:S02]  /*11d0*/  FMNMX R41, R58, R41, !PT ;  /* 0x000000293a297209 */ /* 0x000fc40007800000 */
[----:B------:R-:W-:Y:S02]  /*11e0*/  FSEL R53, R52, -INF , P2 ;  /* 0xff80000034357808 */ /* 0x000fe40001000000 */
[----:B------:R-:W-:Y:S02]  /*11f0*/  FMNMX R38, R45, R38, !PT ;  /* 0x000000262d267209 */ /* 0x000fe40007800000 */
[----:B------:R-:W-:Y:S02]  /*1200*/  FMNMX R41, R100, R41, !PT ;  /* 0x0000002964297209 */ /* 0x000fe40007800000 */
[----:B------:R-:W-:Y:S01]  /*1210*/  FMNMX R38, R53, R38, !PT ;  /* 0x0000002635267209 */ /* 0x000fe20007800000 */
[----:B------:R-:W-:Y:S01]  /*1220*/  FMUL R59, R57, c[0x0][0x188] ;  /* 0x00006200393b7a20 */ /* 0x000fe20000400000 */
[----:B------:R-:W-:Y:S02]  /*1230*/  FMNMX R41, R62, R41, !PT ;  /* 0x000000293e297209 */ /* 0x000fe40007800000 */
[----:B------:R-:W-:-:S02]  /*1240*/  FSEL R57, R56, -INF , P0 ;  /* 0xff80000038397808 */ /* 0x000fc40000000000 */
[----:B------:R-:W-:Y:S02]  /*1250*/  FMNMX R38, R47, R38, !PT ;  /* 0x000000262f267209 */ /* 0x000fe40007800000 */
[----:B------:R-:W-:Y:S02]  /*1260*/  FMNMX R41, R102, R41, !PT ;  /* 0x0000002966297209 */ /* 0x000fe40007800000 */
[----:B------:R-:W-:Y:S02]  /*1270*/  FSEL R59, R59, -INF , P4 ;  /* 0xff8000003b3b7808 */ /* 0x000fe40002000000 */
[----:B------:R-:W-:Y:S02]  /*1280*/  FMNMX R38, R57, R38, !PT ;  /* 0x0000002639267209 */ /* 0x000fe40007800000 */
        /* <DEDUP_REMOVED lines=8> */
[----:B------:R-:W-:Y:S01]  /*1310*/  FMNMX R38, R55, R38, !PT ;  /* 0x0000002637267209 */ /* 0x000fe20007800000 */
[----:B------:R-:W0:Y:S01]  /*1320*/  SHFL.BFLY PT, R40, R41, 0x2, 0x1f ;  /* 0x0c401f0029287f89 */ /* 0x000e2200000e0000 */
[----:B------:R-:W-:Y:S02]  /*1330*/  FSEL R49, R29, -INF , P3 ;  /* 0xff8000001d317808 */ /* 0x000fe40001800000 */
[----:B------:R-:W-:-:S04]  /*1340*/  FMNMX R38, R51, R38, !PT ;  /* 0x0000002633267209 */ /* 0x000fc80007800000 */
[----:B------:R-:W-:-:S05]  /*1350*/  FMNMX R38, R49, R38, !PT ;  /* 0x0000002631267209 */ /* 0x000fca0007800000 */
[----:B------:R-:W1:Y:S01]  /*1360*/  SHFL.BFLY PT, R29, R38, 0x2, 0x1f ;  /* 0x0c401f00261d7f89 */ /* 0x000e6200000e0000 */
[----:B0-----:R-:W-:-:S05]  /*1370*/  FMNMX R40, R41, R40, !PT ;  /* 0x0000002829287209 */ /* 0x001fca0007800000 */
[----:B------:R-:W0:Y:S01]  /*1380*/  SHFL.BFLY PT, R31, R40, 0x1, 0x1f ;  /* 0x0c201f00281f7f89 */ /* 0x000e2200000e0000 */
[----:B-1----:R-:W-:-:S05]  /*1390*/  FMNMX R29, R38, R29, !PT ;  /* 0x0000001d261d7209 */ /* 0x002fca0007800000 */
[----:B------:R-:W1:Y:S01]  /*13a0*/  SHFL.BFLY PT, R28, R29, 0x1, 0x1f ;  /* 0x0c201f001d1c7f89 */ /* 0x000e6200000e0000 */
[----:B0-----:R-:W-:-:S04]  /*13b0*/  FMNMX R31, R40, R31, !PT ;  /* 0x0000001f281f7209 */ /* 0x001fc80007800000 */
[----:B------:R-:W-:-:S05]  /*13c0*/  FMNMX R41, R31, R98, !PT ;  /* 0x000000621f297209 */ /* 0x000fca0007800000 */
[----:B------:R-:W-:Y:S01]  /*13d0*/  FADD R32, R32, -R41 ;  /* 0x8000002920207221 */ /* 0x000fe20000000000 */
[----:B-1----:R-:W-:-:S03]  /*13e0*/  FMNMX R28, R29, R28, !PT ;  /* 0x0000001c1d1c7209 */ /* 0x002fc60007800000 */
[----:B------:R-:W-:Y:S01]  /*13f0*/  FMUL R32, R32, 1.4426950216293334961 ;  /* 0x3fb8aa3b20207820 */ /* 0x000fe20000400000 */
[----:B------:R-:W-:-:S03]  /*1400*/  FMNMX R40, R28, R91, !PT ;  /* 0x0000005b1c287209 */ /* 0x000fc60007800000 */
[----:B------:R0:W-:Y:S01]  /*1410*/  MUFU.EX2 R93, R32 ;  /* 0x00000020005d7308 */ /* 0x0001e20000000800 */
[----:B---3--:R1:W-:Y:S01]  /*1420*/  STS.U16 [R7+0x400], R92 ;  /* 0x0004005c07007388 */ /* 0x0083e20000000400 */
[----:B------:R-:W-:-:S03]  /*1430*/  FADD R29, -R41, R98 ;  /* 0x00000062291d7221 */ /* 0x000fc60000000100 */
[----:B----4-:R-:W-:Y:S01]  /*1440*/  STS.U16 [R19+0x200], R96 ;  /* 0x0002006013007388 */ /* 0x010fe20000000400 */
[----:B0-----:R-:W-:-:S03]  /*1450*/  FADD R32, -R40, R91 ;  /* 0x0000005b28207221 */ /* 0x001fc60000000100 */
[----:B-----5:R-:W-:Y:S01]  /*1460*/  STS.U16 [R19+0x600], R94 ;  /* 0x0006005e13007388 */ /* 0x020fe20000000400 */
[----:B------:R-:W-:Y:S02]  /*1470*/  FMUL R29, R29, 1.4426950216293334961 ;  /* 0x3fb8aa3b1d1d7820 */ /* 0x000fe40000400000 */
[----:B------:R-:W-:Y:S02]  /*1480*/  FMUL R43, R32, 1.4426950216293334961 ;  /* 0x3fb8aa3b202b7820 */ /* 0x000fe40000400000 */
[----:B------:R-:W0:Y:S01]  /*1490*/  MUFU.EX2 R42, R29 ;  /* 0x0000001d002a7308 */ /* 0x000e220000000800 */
[----:B------:R-:W-:-:S07]  /*14a0*/  FADD R30, R30, -R41 ;  /* 0x800000291e1e7221 */ /* 0x000fce0000000000 */
[----:B------:R-:W2:Y:S01]  /*14b0*/  MUFU.EX2 R43, R43 ;  /* 0x0000002b002b7308 */ /* 0x000ea20000000800 */
[----:B------:R-:W-:Y:S02]  /*14c0*/  FADD R36, R36, -R41 ;  /* 0x8000002924247221 */ /* 0x000fe40000000000 */
[--C-:B------:R-:W-:Y:S02]  /*14d0*/  FADD R37, R37, -R40.reuse ;  /* 0x8000002825257221 */ /* 0x100fe40000000000 */
[----:B------:R-:W-:Y:S02]  /*14e0*/  FADD R39, R39, -R40 ;  /* 0x8000002827277221 */ /* 0x000fe40000000000 */
[----:B------:R-:W-:Y:S02]  /*14f0*/  FMUL R30, R30, 1.4426950216293334961 ;  /* 0x3fb8aa3b1e1e7820 */ /* 0x000fe40000400000 */
[----:B------:R-:W-:Y:S02]  /*1500*/  FMUL R36, R36, 1.4426950216293334961 ;  /* 0x3fb8aa3b24247820 */ /* 0x000fe40000400000 */
[----:B------:R-:W-:-:S02]  /*1510*/  FMUL R37, R37, 1.4426950216293334961 ;  /* 0x3fb8aa3b25257820 */ /* 0x000fc40000400000 */
[----:B------:R-:W-:Y:S01]  /*1520*/  FMUL R39, R39, 1.4426950216293334961 ;  /* 0x3fb8aa3b27277820 */ /* 0x000fe20000400000 */
[----:B------:R-:W-:Y:S01]  /*1530*/  MUFU.EX2 R52, R30 ;  /* 0x0000001e00347308 */ /* 0x000fe20000000800 */
[----:B------:R-:W-:Y:S01]  /*1540*/  BAR.SYNC.DEFER_BLOCKING 0x0 ;  /* 0x0000000000007b1d */ /* 0x000fe20000010000 */
[----:B0-----:R-:W-:-:S06]  /*1550*/  FMUL R38, R42, R22 ;  /* 0x000000162a267220 */ /* 0x001fcc0000400000 */
[----:B------:R2:W0:Y:S08]  /*1560*/  MUFU.EX2 R63, R36 ;  /* 0x00000024003f7308 */ /* 0x0004300000000800 */
[----:B------:R3:W-:Y:S01]  /*1570*/  MUFU.EX2 R95, R37 ;  /* 0x00000025005f7308 */ /* 0x0007e20000000800 */
[----:B--2---:R-:W-:-:S07]  /*1580*/  FMUL R36, R43, R20 ;  /* 0x000000142b247220 */ /* 0x004fce0000400000 */
[----:B------:R2:W-:Y:S01]  /*1590*/  MUFU.EX2 R91, R39 ;  /* 0x00000027005b7308 */ /* 0x0005e20000000800 */
[----:B------:R-:W4:Y:S01]  /*15a0*/  LDSM.16.M88.4 R28, [R65] ;  /* 0x00000000411c783b */ /* 0x000f220000000200 */
[----:B---3--:R-:W-:Y:S02]  /*15b0*/  FMUL R37, R43, R21 ;  /* 0x000000152b257220 */ /* 0x008fe40000400000 */
[----:B--2---:R-:W-:Y:S02]  /*15c0*/  FMUL R39, R42, R23 ;  /* 0x000000172a277220 */ /* 0x004fe40000400000 */
[----:B------:R-:W2:Y:S01]  /*15d0*/  LDSM.16.M88.4 R20, [R65+0x400] ;  /* 0x000400004114783b */ /* 0x000ea20000000200 */
[--C-:B------:R-:W-:Y:S02]  /*15e0*/  FADD R33, R33, -R40.reuse ;  /* 0x8000002821217221 */ /* 0x100fe40000000000 */
[----:B------:R-:W-:Y:S02]  /*15f0*/  FADD R34, R34, -R41 ;  /* 0x8000002922227221 */ /* 0x000fe40000000000 */
[----:B------:R-:W-:-:S02]  /*1600*/  FADD R35, R35, -R40 ;  /* 0x8000002823237221 */ /* 0x000fc40000000000 */
[----:B-1----:R-:W-:Y:S02]  /*1610*/  FMUL R92, R33, 1.4426950216293334961 ;  /* 0x3fb8aa3b215c7820 */ /* 0x002fe40000400000 */
[----:B------:R-:W-:Y:S02]  /*1620*/  FMUL R34, R34, 1.4426950216293334961 ;  /* 0x3fb8aa3b22227820 */ /* 0x000fe40000400000 */
[----:B------:R-:W-:Y:S02]  /*1630*/  FMUL R35, R35, 1.4426950216293334961 ;  /* 0x3fb8aa3b23237820 */ /* 0x000fe40000400000 */
[----:B------:R-:W1:Y:S08]  /*1640*/  MUFU.EX2 R56, R34 ;  /* 0x0000002200387308 */ /* 0x000e700000000800 */
[----:B------:R1:W3:Y:S08]  /*1650*/  MUFU.EX2 R60, R35 ;  /* 0x00000023003c7308 */ /* 0x0002f00000000800 */
[----:B------:R-:W5:Y:S01]  /*1660*/  MUFU.EX2 R92, R92 ;  /* 0x0000005c005c7308 */ /* 0x000f620000000800 */
[C---:B------:R-:W-:Y:S01]  /*1670*/  FMUL R26, R42.reuse, R26 ;  /* 0x0000001a2a1a7220 */ /* 0x040fe20000400000 */
[----:B0-----:R-:W-:Y:S01]  /*1680*/  F2FP.PACK_AB R33, R63, R52 ;  /* 0x000000343f21723e */ /* 0x001fe200000000ff */
[----:B------:R-:W-:Y:S01]  /*1690*/  FMUL R27, R42, R27 ;  /* 0x0000001b2a1b7220 */ /* 0x000fe20000400000 */
[----:B-1----:R-:W-:Y:S01]  /*16a0*/  F2FP.PACK_AB R35, R93, R56 ;  /* 0x000000385d23723e */ /* 0x002fe200000000ff */
[----:B------:R-:W-:-:S02]  /*16b0*/  FMUL R24, R43, R24 ;  /* 0x000000182b187220 */ /* 0x000fc40000400000 */
[----:B------:R-:W-:Y:S01]  /*16c0*/  FMUL R25, R43, R25 ;  /* 0x000000192b197220 */ /* 0x000fe20000400000 */
[----:B---3--:R-:W-:Y:S01]  /*16d0*/  F2FP.PACK_AB R32, R95, R60 ;  /* 0x0000003c5f20723e */ /* 0x008fe200000000ff */
[--C-:B------:R-:W-:Y:S01]  /*16e0*/  FADD R88, R88, -R41.reuse ;  /* 0x8000002958587221 */ /* 0x100fe20000000000 */
[----:B-----5:R-:W-:Y:S01]  /*16f0*/  F2FP.PACK_AB R34, R92, R91 ;  /* 0x0000005b5c22723e */ /* 0x020fe200000000ff */
[--C-:B------:R-:W-:Y:S02]  /*1700*/  FADD R44, R44, -R41.reuse ;  /* 0x800000292c2c7221 */ /* 0x100fe40000000000 */
[----:B------:R-:W-:-:S04]  /*1710*/  FADD R46, R46, -R41 ;  /* 0x800000292e2e7221 */ /* 0x000fc80000000000 */
[----:B----4-:R-:W-:Y:S01]  /*1720*/  HMMA.16816.F32 R24, R32, R28, R24 ;  /* 0x0000001c2018723c */ /* 0x010fe20000001818 */
[----:B------:R-:W-:Y:S02]  /*1730*/  FADD R90, R90, -R41 ;  /* 0x800000295a5a7221 */ /* 0x000fe40000000000 */
[--C-:B------:R-:W-:Y:S02]  /*1740*/  FADD R87, R87, -R40.reuse ;  /* 0x8000002857577221 */ /* 0x100fe40000000000 */
[----:B------:R-:W-:-:S03]  /*1750*/  FADD R89, R89, -R40 ;  /* 0x8000002859597221 */ /* 0x000fc60000000000 */
[----:B--2---:R-:W-:Y:S01]  /*1760*/  HMMA.16816.F32 R32, R32, R20, R36 ;  /* 0x000000142020723c */ /* 0x004fe20000001824 */
[----:B------:R-:W-:Y:S02]  /*1770*/  FADD R86, R86, -R40 ;  /* 0x8000002856567221 */ /* 0x000fe40000000000 */
[----:B------:R-:W-:-:S04]  /*1780*/  FMUL R28, R44, 1.4426950216293334961 ;  /* 0x3fb8aa3b2c1c7820 */ /* 0x000fc80000400000 */
[----:B------:R-:W-:Y:S02]  /*1790*/  FMUL R37, R88, 1.4426950216293334961 ;  /* 0x3fb8aa3b58257820 */ /* 0x000fe40000400000 */
[----:B------:R-:W-:Y:S02]  /*17a0*/  FADD R45, R45, -R40 ;  /* 0x800000282d2d7221 */ /* 0x000fe40000000000 */
[----:B------:R-:W-:Y:S02]  /*17b0*/  FMUL R20, R46, 1.4426950216293334961 ;  /* 0x3fb8aa3b2e147820 */ /* 0x000fe40000400000 */
[----:B------:R-:W0:Y:S01]  /*17c0*/  MUFU.EX2 R37, R37 ;  /* 0x0000002500257308 */ /* 0x000e220000000800 */
[----:B------:R-:W-:Y:S02]  /*17d0*/  FMUL R21, R90, 1.4426950216293334961 ;  /* 0x3fb8aa3b5a157820 */ /* 0x000fe40000400000 */
[----:B------:R-:W-:Y:S02]  /*17e0*/  FMUL R87, R87, 1.4426950216293334961 ;  /* 0x3fb8aa3b57577820 */ /* 0x000fe40000400000 */
[----:B------:R-:W-:-:S02]  /*17f0*/  FMUL R89, R89, 1.4426950216293334961 ;  /* 0x3fb8aa3b59597820 */ /* 0x000fc40000400000 */
[----:B------:R-:W-:Y:S02]  /*1800*/  FMUL R86, R86, 1.4426950216293334961 ;  /* 0x3fb8aa3b56567820 */ /* 0x000fe40000400000 */
[----:B------:R-:W-:Y:S01]  /*1810*/  FMUL R29, R45, 1.4426950216293334961 ;  /* 0x3fb8aa3b2d1d7820 */ /* 0x000fe20000400000 */
[----:B------:R-:W1:Y:S01]  /*1820*/  MUFU.EX2 R28, R28 ;  /* 0x0000001c001c7308 */ /* 0x000e620000000800 */
[----:B------:R-:W-:Y:S02]  /*1830*/  FADD R63, R52, R63 ;  /* 0x0000003f343f7221 */ /* 0x000fe40000000000 */
[----:B------:R-:W-:Y:S02]  /*1840*/  FADD R38, R60, R95 ;  /* 0x0000005f3c267221 */ /* 0x000fe40000000000 */
[----:B------:R-:W-:-:S03]  /*1850*/  FADD R56, R56, R63 ;  /* 0x0000003f38387221 */ /* 0x000fc60000000000 */
[----:B------:R-:W-:Y:S01]  /*1860*/  MUFU.EX2 R36, R86 ;  /* 0x0000005600247308 */ /* 0x000fe20000000800 */
[----:B------:R-:W-:-:S07]  /*1870*/  FADD R54, R54, -R41 ;  /* 0x8000002936367221 */ /* 0x000fce0000000000 */
[----:B------:R-:W-:Y:S01]  /*1880*/  MUFU.EX2 R20, R20 ;  /* 0x0000001400147308 */ /* 0x000fe20000000800 */
[----:B------:R-:W-:-:S07]  /*1890*/  FADD R48, R48, -R41 ;  /* 0x8000002930307221 */ /* 0x000fce0000000000 */
[----:B------:R-:W-:Y:S01]  /*18a0*/  MUFU.EX2 R21, R21 ;  /* 0x0000001500157308 */ /* 0x000fe20000000800 */
[----:B------:R-:W-:-:S07]  /*18b0*/  FADD R56, R93, R56 ;  /* 0x000000385d387221 */ /* 0x000fce0000000000 */
[----:B------:R-:W-:Y:S01]  /*18c0*/  MUFU.EX2 R87, R87 ;  /* 0x0000005700577308 */ /* 0x000fe20000000800 */
[----:B------:R-:W-:-:S07]  /*18d0*/  FADD R53, R53, -R40 ;  /* 0x8000002835357221 */ /* 0x000fce0000000000 */
[----:B------:R-:W-:Y:S01]  /*18e0*/  MUFU.EX2 R89, R89 ;  /* 0x0000005900597308 */ /* 0x000fe20000000800 */
[----:B------:R-:W-:-:S07]  /*18f0*/  FADD R91, R91, R38 ;  /* 0x000000265b5b7221 */ /* 0x000fce0000000000 */
[----:B------:R0:W2:Y:S01]  /*1900*/  MUFU.EX2 R60, R29 ;  /* 0x0000001d003c7308 */ /* 0x0000a20000000800 */
[----:B------:R-:W-:Y:S02]  /*1910*/  FMUL R54, R54, 1.4426950216293334961 ;  /* 0x3fb8aa3b36367820 */ /* 0x000fe40000400000 */
[----:B------:R-:W-:Y:S02]  /*1920*/  FADD R58, R58, -R41 ;  /* 0x800000293a3a7221 */ /* 0x000fe40000000000 */
[----:B------:R-:W-:Y:S02]  /*1930*/  FMUL R48, R48, 1.4426950216293334961 ;  /* 0x3fb8aa3b30307820 */ /* 0x000fe40000400000 */
[----:B------:R-:W-:Y:S02]  /*1940*/  FMUL R45, R53, 1.4426950216293334961 ;  /* 0x3fb8aa3b352d7820 */ /* 0x000fe40000400000 */
[----:B0-----:R-:W-:Y:S02]  /*1950*/  FADD R29, R37, R56 ;  /* 0x00000038251d7221 */ /* 0x001fe40000000000 */
[----:B------:R-:W-:-:S02]  /*1960*/  FADD R47, R47, -R40 ;  /* 0x800000282f2f7221 */ /* 0x000fc40000000000 */
[----:B------:R-:W-:Y:S01]  /*1970*/  FADD R91, R92, R91 ;  /* 0x0000005b5c5b7221 */ /* 0x000fe20000000000 */
[----:B------:R0:W-:Y:S01]  /*1980*/  MUFU.EX2 R99, R48 ;  /* 0x0000003000637308 */ /* 0x0001e20000000800 */
[----:B------:R-:W-:Y:S01]  /*1990*/  FMUL R103, R58, 1.4426950216293334961 ;  /* 0x3fb8aa3b3a677820 */ /* 0x000fe20000400000 */
[----:B-1----:R-:W-:Y:S01]  /*19a0*/  F2FP.PACK_AB R37, R28, R37 ;  /* 0x000000251c25723e */ /* 0x002fe200000000ff */
[----:B------:R-:W-:Y:S02]  /*19b0*/  FADD R100, R100, -R41 ;  /* 0x8000002964647221 */ /* 0x000fe40000000000 */
[----:B------:R-:W-:Y:S01]  /*19c0*/  FADD R29, R28, R29 ;  /* 0x0000001d1c1d7221 */ /* 0x000fe20000000000 */
[----:B--2---:R-:W-:Y:S01]  /*19d0*/  F2FP.PACK_AB R38, R60, R89 ;  /* 0x000000593c26723e */ /* 0x004fe200000000ff */
[----:B------:R-:W-:Y:S01]  /*19e0*/  FADD R57, R57, -R40 ;  /* 0x8000002839397221 */ /* 0x000fe20000000000 */
[----:B------:R-:W1:Y:S01]  /*19f0*/  MUFU.EX2 R54, R54 ;  /* 0x0000003600367308 */ /* 0x000e620000000800 */
[----:B0-----:R-:W-:Y:S01]  /*1a00*/  FMUL R48, R47, 1.4426950216293334961 ;  /* 0x3fb8aa3b2f307820 */ /* 0x001fe20000400000 */
[----:B------:R-:W-:Y:S01]  /*1a10*/  F2FP.PACK_AB R39, R21, R20 ;  /* 0x000000141527723e */ /* 0x000fe200000000ff */
[----:B------:R-:W-:Y:S01]  /*1a20*/  FADD R28, R36, R91 ;  /* 0x0000005b241c7221 */ /* 0x000fe20000000000 */
[----:B------:R-:W-:Y:S01]  /*1a30*/  F2FP.PACK_AB R36, R87, R36 ;  /* 0x000000245724723e */ /* 0x000fe200000000ff */
[----:B------:R-:W-:-:S02]  /*1a40*/  FMUL R58, R100, 1.4426950216293334961 ;  /* 0x3fb8aa3b643a7820 */ /* 0x000fc40000400000 */
[--C-:B------:R-:W-:Y:S01]  /*1a50*/  FADD R50, R50, -R41.reuse ;  /* 0x8000002932327221 */ /* 0x100fe20000000000 */
[----:B------:R-:W0:Y:S01]  /*1a60*/  MUFU.EX2 R45, R45 ;  /* 0x0000002d002d7308 */ /* 0x000e220000000800 */
[----:B------:R-:W-:Y:S02]  /*1a70*/  FMUL R47, R57, 1.4426950216293334961 ;  /* 0x3fb8aa3b392f7820 */ /* 0x000fe40000400000 */
[----:B------:R-:W-:Y:S02]  /*1a80*/  FADD R59, R59, -R40 ;  /* 0x800000283b3b7221 */ /* 0x000fe40000000000 */
[--C-:B------:R-:W-:Y:S02]  /*1a90*/  FADD R62, R62, -R41.reuse ;  /* 0x800000293e3e7221 */ /* 0x100fe40000000000 */
[----:B------:R-:W-:Y:S01]  /*1aa0*/  FADD R28, R87, R28 ;  /* 0x0000001c571c7221 */ /* 0x000fe20000000000 */
[----:B------:R-:W2:Y:S01]  /*1ab0*/  MUFU.EX2 R103, R103 ;  /* 0x0000006700677308 */ /* 0x000ea20000000800 */
[----:B------:R-:W-:Y:S01]  /*1ac0*/  FADD R102, R102, -R41 ;  /* 0x8000002966667221 */ /* 0x000fe20000000000 */
[----:B------:R-:W-:Y:S01]  /*1ad0*/  HMMA.16816.F32 R24, R36, R30, R24 ;  /* 0x0000001e2418723c */ /* 0x000fe20000001818 */
[----:B------:R-:W-:-:S02]  /*1ae0*/  FMUL R50, R50, 1.4426950216293334961 ;  /* 0x3fb8aa3b32327820 */ /* 0x000fc40000400000 */
[----:B------:R-:W-:-:S03]  /*1af0*/  FMUL R52, R59, 1.4426950216293334961 ;  /* 0x3fb8aa3b3b347820 */ /* 0x000fc60000400000 */
[----:B------:R-:W3:Y:S01]  /*1b00*/  MUFU.EX2 R48, R48 ;  /* 0x0000003000307308 */ /* 0x000ee20000000800 */
[----:B------:R-:W-:Y:S02]  /*1b10*/  FADD R61, R61, -R40 ;  /* 0x800000283d3d7221 */ /* 0x000fe40000000000 */
[----:B------:R-:W-:Y:S02]  /*1b20*/  FMUL R62, R62, 1.4426950216293334961 ;  /* 0x3fb8aa3b3e3e7820 */ /* 0x000fe40000400000 */
[----:B------:R-:W-:Y:S02]  /*1b30*/  FADD R30, R20, R29 ;  /* 0x0000001d141e7221 */ /* 0x000fe40000000000 */
[----:B------:R-:W-:Y:S01]  /*1b40*/  FADD R89, R89, R28 ;  /* 0x0000001c59597221 */ /* 0x000fe20000000000 */
[----:B------:R-:W4:Y:S01]  /*1b50*/  MUFU.EX2 R58, R58 ;  /* 0x0000003a003a7308 */ /* 0x000f220000000800 */
[----:B------:R-:W-:Y:S02]  /*1b60*/  FMUL R44, R102, 1.4426950216293334961 ;  /* 0x3fb8aa3b662c7820 */ /* 0x000fe40000400000 */
[----:B------:R-:W-:-:S02]  /*1b70*/  FADD R20, R51, -R40 ;  /* 0x8000002833147221 */ /* 0x000fc40000000000 */
[----:B------:R-:W-:-:S03]  /*1b80*/  FADD R21, R21, R30 ;  /* 0x0000001e15157221 */ /* 0x000fc60000000000 */
[----:B------:R-:W5:Y:S01]  /*1b90*/  MUFU.EX2 R47, R47 ;  /* 0x0000002f002f7308 */ /* 0x000f620000000800 */
[----:B------:R-:W-:Y:S01]  /*1ba0*/  FADD R55, R55, -R40 ;  /* 0x8000002837377221 */ /* 0x000fe20000000000 */
[----:B------:R-:W-:Y:S01]  /*1bb0*/  HMMA.16816.F32 R32, R36, R22, R32 ;  /* 0x000000162420723c */ /* 0x000fe20000001820 */
[----:B------:R-:W-:Y:S01]  /*1bc0*/  FADD R60, R60, R89 ;  /* 0x000000593c3c7221 */ /* 0x000fe20000000000 */
[----:B------:R-:W5:Y:S04]  /*1bd0*/  LDSM.16.M88.4 R28, [R8] ;  /* 0x00000000081c783b */ /* 0x000f680000000200 */
[----:B------:R0:W-:Y:S01]  /*1be0*/  MUFU.EX2 R97, R50 ;  /* 0x0000003200617308 */ /* 0x0001e20000000800 */
[----:B------:R-:W-:Y:S02]  /*1bf0*/  FADD R104, R104, -R41 ;  /* 0x8000002968687221 */ /* 0x000fe40000000000 */
[----:B------:R-:W-:-:S05]  /*1c00*/  FMUL R36, R20, 1.4426950216293334961 ;  /* 0x3fb8aa3b14247820 */ /* 0x000fca0000400000 */
[----:B------:R-:W2:Y:S01]  /*1c10*/  MUFU.EX2 R101, R62 ;  /* 0x0000003e00657308 */ /* 0x000ea20000000800 */
[----:B0-----:R-:W-:Y:S02]  /*1c20*/  FMUL R50, R61, 1.4426950216293334961 ;  /* 0x3fb8aa3b3d327820 */ /* 0x001fe40000400000 */
[----:B-1----:R-:W-:-:S05]  /*1c30*/  FADD R20, R54, R21 ;  /* 0x0000001536147221 */ /* 0x002fca0000000000 */
[----:B------:R-:W0:Y:S01]  /*1c40*/  MUFU.EX2 R52, R52 ;  /* 0x0000003400347308 */ /* 0x000e220000000800 */
[----:B------:R-:W-:Y:S02]  /*1c50*/  FMUL R55, R55, 1.4426950216293334961 ;  /* 0x3fb8aa3b37377820 */ /* 0x000fe40000400000 */
[----:B------:R-:W-:Y:S02]  /*1c60*/  FADD R21, R45, R60 ;  /* 0x0000003c2d157221 */ /* 0x000fe40000000000 */
[----:B------:R-:W-:-:S03]  /*1c70*/  FMUL R46, R104, 1.4426950216293334961 ;  /* 0x3fb8aa3b682e7820 */ /* 0x000fc60000400000 */
[----:B------:R-:W1:Y:S01]  /*1c80*/  MUFU.EX2 R44, R44 ;  /* 0x0000002c002c7308 */ /* 0x000e620000000800 */
[----:B--2---:R-:W-:Y:S02]  /*1c90*/  FADD R23, R103, R20 ;  /* 0x0000001467177221 */ /* 0x004fe40000000000 */
[----:B------:R-:W-:-:S05]  /*1ca0*/  FADD R49, R49, -R40 ;  /* 0x8000002831317221 */ /* 0x000fca0000000000 */
[----:B------:R-:W2:Y:S01]  /*1cb0*/  MUFU.EX2 R50, R50 ;  /* 0x0000003200327308 */ /* 0x000ea20000000800 */
[----:B---3--:R-:W-:Y:S02]  /*1cc0*/  FADD R20, R48, R21 ;  /* 0x0000001530147221 */ /* 0x008fe40000000000 */
[----:B----4-:R-:W-:-:S05]  /*1cd0*/  FADD R38, R58, R23 ;  /* 0x000000173a267221 */ /* 0x010fca0000000000 */
[----:B------:R-:W3:Y:S01]  /*1ce0*/  MUFU.EX2 R51, R55 ;  /* 0x0000003700337308 */ /* 0x000ee20000000800 */
[----:B------:R-:W-:Y:S02]  /*1cf0*/  FMUL R49, R49, 1.4426950216293334961 ;  /* 0x3fb8aa3b31317820 */ /* 0x000fe40000400000 */
[----:B-----5:R-:W-:-:S05]  /*1d00*/  FADD R37, R47, R20 ;  /* 0x000000142f257221 */ /* 0x020fca0000000000 */
[----:B------:R-:W4:Y:S01]  /*1d10*/  MUFU.EX2 R46, R46 ;  /* 0x0000002e002e7308 */ /* 0x000f220000000800 */
[----:B------:R-:W-:Y:S01]  /*1d20*/  FADD R39, R101, R38 ;  /* 0x0000002665277221 */ /* 0x000fe20000000000 */
[----:B------:R-:W-:Y:S01]  /*1d30*/  LDSM.16.M88.4 R20, [R8+0x400] ;  /* 0x000400000814783b */ /* 0x000fe20000000200 */
[----:B0-----:R-:W-:-:S05]  /*1d40*/  FADD R37, R52, R37 ;  /* 0x0000002534257221 */ /* 0x001fca0000000000 */
[----:B------:R2:W0:Y:S01]  /*1d50*/  MUFU.EX2 R53, R36 ;  /* 0x0000002400357308 */ /* 0x0004220000000800 */
[----:B-1----:R-:W-:-:S07]  /*1d60*/  FADD R38, R44, R39 ;  /* 0x000000272c267221 */ /* 0x002fce0000000000 */
[----:B------:R-:W1:Y:S01]  /*1d70*/  MUFU.EX2 R56, R49 ;  /* 0x0000003100387308 */ /* 0x000e620000000800 */
[----:B--2---:R-:W-:Y:S02]  /*1d80*/  FADD R36, R50, R37 ;  /* 0x0000002532247221 */ /* 0x004fe40000000000 */
[----:B------:R-:W-:Y:S02]  /*1d90*/  FADD R37, R97, R38 ;  /* 0x0000002661257221 */ /* 0x000fe40000000000 */
[----:B---3--:R-:W-:Y:S02]  /*1da0*/  FADD R36, R51, R36 ;  /* 0x0000002433247221 */ /* 0x008fe40000000000 */
[----:B----4-:R-:W-:Y:S02]  /*1db0*/  FADD R38, R46, R37 ;  /* 0x000000252e267221 */ /* 0x010fe40000000000 */
[----:B0-----:R-:W-:Y:S02]  /*1dc0*/  FADD R37, R53, R36 ;  /* 0x0000002435257221 */ /* 0x001fe40000000000 */
[----:B------:R-:W-:-:S02]  /*1dd0*/  FADD R57, R99, R38 ;  /* 0x0000002663397221 */ /* 0x000fc40000000000 */
[----:B-1----:R-:W-:-:S03]  /*1de0*/  FADD R55, R56, R37 ;  /* 0x0000002538377221 */ /* 0x002fc60000000000 */
[----:B------:R-:W0:Y:S04]  /*1df0*/  SHFL.BFLY PT, R62, R57, 0x2, 0x1f ;  /* 0x0c401f00393e7f89 */ /* 0x000e2800000e0000 */
[----:B------:R-:W1:Y:S01]  /*1e00*/  SHFL.BFLY PT, R60, R55, 0x2, 0x1f ;  /* 0x0c401f00373c7f89 */ /* 0x000e6200000e0000 */
[----:B------:R-:W-:Y:S02]  /*1e10*/  F2FP.PACK_AB R36, R48, R45 ;  /* 0x0000002d3024723e */ /* 0x000fe400000000ff */
[----:B------:R-:W-:Y:S02]  /*1e20*/  F2FP.PACK_AB R37, R103, R54 ;  /* 0x000000366725723e */ /* 0x000fe400000000ff */
[----:B------:R-:W-:Y:S02]  /*1e30*/  F2FP.PACK_AB R38, R52, R47 ;  /* 0x0000002f3426723e */ /* 0x000fe400000000ff */
[----:B------:R-:W-:-:S07]  /*1e40*/  F2FP.PACK_AB R39, R101, R58 ;  /* 0x0000003a6527723e */ /* 0x000fce00000000ff */
[----:B------:R-:W-:Y:S01]  /*1e50*/  HMMA.16816.F32 R24, R36, R28, R24 ;  /* 0x0000001c2418723c */ /* 0x000fe20000001818 */
[----:B0-----:R-:W-:Y:S02]  /*1e60*/  FADD R62, R57, R62 ;  /* 0x0000003e393e7221 */ /* 0x001fe40000000000 */
[----:B-1----:R-:W-:-:S03]  /*1e70*/  FADD R60, R55, R60 ;  /* 0x0000003c373c7221 */ /* 0x002fc60000000000 */
[----:B------:R-:W0:Y:S02]  /*1e80*/  SHFL.BFLY PT, R45, R62, 0x1, 0x1f ;  /* 0x0c201f003e2d7f89 */ /* 0x000e2400000e0000 */
[----:B------:R-:W-:Y:S02]  /*1e90*/  HMMA.16816.F32 R32, R36, R20, R32 ;  /* 0x000000142420723c */ /* 0x000fe40000001820 */
[----:B------:R-:W1:Y:S01]  /*1ea0*/  SHFL.BFLY PT, R29, R60, 0x1, 0x1f ;  /* 0x0c201f003c1d7f89 */ /* 0x000e6200000e0000 */
[----:B------:R-:W-:-:S06]  /*1eb0*/  UIADD3 UR4, UR4, 0x40, URZ ;  /* 0x0000004004047890 */ /* 0x000fcc000fffe03f */
[----:B------:R-:W-:Y:S02]  /*1ec0*/  ISETP.LE.AND P0, PT, R10, UR4, PT ;  /* 0x000000040a007c0c */ /* 0x000fe4000bf03270 */
[----:B------:R-:W-:Y:S02]  /*1ed0*/  F2FP.PACK_AB R36, R51, R50 ;  /* 0x000000323324723e */ /* 0x000fe400000000ff */
[----:B------:R-:W-:Y:S02]  /*1ee0*/  F2FP.PACK_AB R37, R97, R44 ;  /* 0x0000002c6125723e */ /* 0x000fe400000000ff */
[----:B------:R-:W-:Y:S02]  /*1ef0*/  F2FP.PACK_AB R38, R56, R53 ;  /* 0x000000353826723e */ /* 0x000fe400000000ff */
[----:B------:R-:W-:Y:S01]  /*1f00*/  F2FP.PACK_AB R39, R99, R46 ;  /* 0x0000002e6327723e */ /* 0x000fe200000000ff */
[----:B------:R-:W-:Y:S02]  /*1f10*/  IMAD.MOV.U32 R28, RZ, RZ, 0x40 ;  /* 0x00000040ff1c7424 */ /* 0x000fe400078e00ff */
[----:B0-----:R-:W-:-:S04]  /*1f20*/  FADD R45, R62, R45 ;  /* 0x0000002d3e2d7221 */ /* 0x001fc80000000000 */
[----:B------:R-:W-:Y:S01]  /*1f30*/  HMMA.16816.F32 R24, R36, R30, R24 ;  /* 0x0000001e2418723c */ /* 0x000fe20000001818 */
[----:B-1----:R-:W-:Y:S01]  /*1f40*/  FADD R29, R60, R29 ;  /* 0x0000001d3c1d7221 */ /* 0x002fe20000000000 */
[----:B------:R-:W-:Y:S01]  /*1f50*/  MOV R91, R40 ;  /* 0x00000028005b7202 */ /* 0x000fe20000000f00 */
[----:B------:R-:W-:-:S05]  /*1f60*/  IMAD R9, R28, c[0x0][0x1b4], R9 ;  /* 0x00006d001c097a24 */ /* 0x000fca00078e0209 */
[----:B------:R-:W-:Y:S01]  /*1f70*/  HMMA.16816.F32 R20, R36, R22, R32 ;  /* 0x000000162414723c */ /* 0x000fe20000001820 */
[----:B------:R-:W-:Y:S02]  /*1f80*/  IMAD R64, R28, c[0x0][0x1a4], R64 ;  /* 0x000069001c407a24 */ /* 0x000fe400078e0240 */
[----:B------:R-:W-:Y:S02]  /*1f90*/  FFMA R11, R42, R11, R45 ;  /* 0x0000000b2a0b7223 */ /* 0x000fe4000000002d */
[----:B------:R-:W-:Y:S02]  /*1fa0*/  FFMA R68, R43, R68, R29 ;  /* 0x000000442b447223 */ /* 0x000fe4000000001d */
[----:B------:R-:W-:Y:S01]  /*1fb0*/  IMAD.MOV.U32 R98, RZ, RZ, R41 ;  /* 0x000000ffff627224 */ /* 0x000fe200078e0029 */
[----:B------:R-:W-:Y:S01]  /*1fc0*/  @P0 CALL.REL.NOINC `(.L_x_0) ;  /* 0x0000001000000944 */ /* 0x000fe20003c00000 */
[----:B------:R-:W-:Y:S05]  /*1fd0*/  BRA `(.L_x_1) ;  /* 0xffffe86000007947 */ /* 0x000fea000383ffff */
.L_x_0:
[----:B------:R-:W-:-:S04]  /*1fe0*/  NOP ;  /* 0x0000000000007918 */ /* 0x000fc80000000000 */
[----:B------:R-:W-:-:S08]  /*1ff0*/  NOP ;  /* 0x0000000000007918 */ /* 0x000fd00000000000 */
[----:B------:R-:W-:Y:S01]  /*2000*/  ISETP.NE.U32.AND P1, PT, R69, RZ, PT ;  /* 0x000000ff4500720c */ /* 0x000fe20003f25070 */
[----:B------:R-:W-:Y:S01]  /*2010*/  IMAD.MOV.U32 R12, RZ, RZ, R11 ;  /* 0x000000ffff0c7224 */ /* 0x000fe200078e000b */
[----:B------:R-:W-:Y:S01]  /*2020*/  FSETP.GT.AND P0, PT, |R68|, 8.50705917302346158658e+37, PT ;  /* 0x7e8000004400780b */ /* 0x000fe20003f04200 */
[----:B------:R-:W-:Y:S01]  /*2030*/  IMAD.MOV.U32 R18, RZ, RZ, R23 ;  /* 0x000000ffff127224 */ /* 0x000fe200078e0017 */
[----:B------:R-:W-:Y:S01]  /*2040*/  LOP3.LUT R8, R15, 0x1c, R0, 0xf8, !PT ;  /* 0x0000001c0f087812 */ /* 0x000fe200078ef800 */
[----:B------:R-:W-:Y:S01]  /*2050*/  IMAD.MOV.U32 R30, RZ, RZ, R26 ;  /* 0x000000ffff1e7224 */ /* 0x000fe200078e001a */
[----:B------:R-:W-:Y:S01]  /*2060*/  SEL R7, RZ, 0x240, !P1 ;  /* 0x00000240ff077807 */ /* 0x000fe20004800000 */
[----:B------:R-:W-:Y:S01]  /*2070*/  IMAD.MOV.U32 R26, RZ, RZ, R22 ;  /* 0x000000ffff1a7224 */ /* 0x000fe200078e0016 */
[----:B------:R-:W-:Y:S01]  /*2080*/  SHF.L.U32 R9, R0, 0x5, RZ ;  /* 0x0000000500097819 */ /* 0x000fe200000006ff */
[----:B------:R-:W-:Y:S01]  /*2090*/  IMAD R22, R3, c[0x0][0x1c4], RZ ;  /* 0x0000710003167a24 */ /* 0x000fe200078e02ff */
[----:B------:R-:W-:Y:S01]  /*20a0*/  FSETP.GEU.AND P4, PT, |R68|, 1.175494350822287508e-38, PT ;  /* 0x008000004400780b */ /* 0x000fe20003f8e200 */
[----:B------:R-:W-:Y:S01]  /*20b0*/  BAR.SYNC.DEFER_BLOCKING 0x0 ;  /* 0x0000000000007b1d */ /* 0x000fe20000010000 */
[----:B------:R-:W-:Y:S01]  /*20c0*/  LOP3.LUT R23, R8, R7, RZ, 0x3c, !PT ;  /* 0x0000000708177212 */ /* 0x000fe200078e3cff */
[----:B------:R-:W-:Y:S01]  /*20d0*/  FMUL R7, R68, 8388608 ;  /* 0x4b00000044077820 */ /* 0x000fe20000400000 */
[----:B------:R-:W-:Y:S01]  /*20e0*/  FSETP.GT.AND P5, PT, |R12|, 8.50705917302346158658e+37, PT ;  /* 0x7e8000000c00780b */ /* 0x000fe20003fa4200 */
[----:B------:R-:W-:Y:S01]  /*20f0*/  @P0 FMUL R21, R21, 0.25 ;  /* 0x3e80000015150820 */ /* 0x000fe20000400000 */
[----:B------:R-:W-:Y:S01]  /*2100*/  LOP3.LUT R10, R9, 0x300, RZ, 0xc0, !PT ;  /* 0x00000300090a7812 */ /* 0x000fe200078ec0ff */
[----:B------:R-:W-:Y:S01]  /*2110*/  IMAD.SHL.U32 R9, R22, 0x2, RZ ;  /* 0x0000000216097824 */ /* 0x000fe200078e00ff */
[----:B------:R-:W-:Y:S01]  /*2120*/  FSETP.GEU.AND P3, PT, R68, 1.175494350822287508e-38, PT ;  /* 0x008000004400780b */ /* 0x000fe20003f6e000 */
[----:B------:R-:W-:Y:S01]  /*2130*/  @P0 FMUL R25, R25, 0.25 ;  /* 0x3e80000019190820 */ /* 0x000fe20000400000 */
[----:B------:R-:W-:-:S02]  /*2140*/  FSETP.GEU.AND P6, PT, |R12|, 1.175494350822287508e-38, PT ;  /* 0x008000000c00780b */ /* 0x000fc40003fce200 */
[----:B------:R-:W-:Y:S01]  /*2150*/  LEA R13, R13, R10, 0x2 ;  /* 0x0000000a0d0d7211 */ /* 0x000fe200078e10ff */
[----:B------:R-:W-:Y:S01]  /*2160*/  @!P4 FMUL R21, R21, 16777216 ;  /* 0x4b8000001515c820 */ /* 0x000fe20000400000 */
[----:B------:R-:W-:Y:S01]  /*2170*/  SHF.R.U32.HI R10, RZ, 0x1, R5 ;  /* 0x00000001ff0a7819 */ /* 0x000fe20000011605 */
[----:B------:R-:W-:Y:S01]  /*2180*/  FMUL R5, R12, 8388608 ;  /* 0x4b0000000c057820 */ /* 0x000fe20000400000 */
[----:B------:R-:W-:Y:S01]  /*2190*/  FSEL R34, R7, R68, !P3 ;  /* 0x0000004407227208 */ /* 0x000fe20005800000 */
[----:B------:R-:W-:Y:S01]  /*21a0*/  @P0 FMUL R68, R68, 0.25 ;  /* 0x3e80000044440820 */ /* 0x000fe20000400000 */
[----:B------:R-:W-:Y:S01]  /*21b0*/  FSETP.GEU.AND P2, PT, R12, 1.175494350822287508e-38, PT ;  /* 0x008000000c00780b */ /* 0x000fe20003f4e000 */
[----:B------:R-:W-:Y:S01]  /*21c0*/  @!P4 FMUL R25, R25, 16777216 ;  /* 0x4b8000001919c820 */ /* 0x000fe20000400000 */
[----:B------:R-:W-:Y:S01]  /*21d0*/  MOV R28, R20 ;  /* 0x00000014001c7202 */ /* 0x000fe20000000f00 */
[----:B------:R-:W-:Y:S01]  /*21e0*/  IMAD R20, R2, c[0x0][0x1c0], RZ ;  /* 0x0000700002147a24 */ /* 0x000fe200078e02ff */
[----:B------:R-:W-:Y:S01]  /*21f0*/  FSEL R36, R5, R12, !P2 ;  /* 0x0000000c05247208 */ /* 0x000fe20005000000 */
[----:B------:R-:W-:Y:S01]  /*2200*/  @!P4 FMUL R68, R68, 16777216 ;  /* 0x4b8000004444c820 */ /* 0x000fe20000400000 */
[----:B------:R-:W-:Y:S01]  /*2210*/  MOV R32, R24 ;  /* 0x0000001800207202 */ /* 0x000fe20000000f00 */
[----:B------:R-:W-:Y:S01]  /*2220*/  @P5 FMUL R12, R12, 0.25 ;  /* 0x3e8000000c0c5820 */ /* 0x000fe20000400000 */
[----:B------:R-:W-:Y:S01]  /*2230*/  SHF.L.U32 R8, R20, 0x1, RZ ;  /* 0x0000000114087819 */ /* 0x000fe200000006ff */
[----:B------:R-:W0:Y:S01]  /*2240*/  MUFU.RCP R7, R68 ;  /* 0x0000004400077308 */ /* 0x000e220000001000 */
[----:B------:R-:W-:Y:S01]  /*2250*/  @P0 FMUL R28, R28, 0.25 ;  /* 0x3e8000001c1c0820 */ /* 0x000fe20000400000 */
[----:B------:R-:W-:Y:S01]  /*2260*/  LOP3.LUT R24, R13, R10, RZ, 0x3c, !PT ;  /* 0x0000000a0d187212 */ /* 0x000fe200078e3cff */
[----:B------:R-:W-:Y:S01]  /*2270*/  @!P6 FMUL R12, R12, 16777216 ;  /* 0x4b8000000c0ce820 */ /* 0x000fe20000400000 */
[----:B------:R-:W-:Y:S01]  /*2280*/  IADD3 R5, R34, -0x3f3504f3, RZ ;  /* 0xc0cafb0d22057810 */ /* 0x000fe20007ffe0ff */
[----:B------:R-:W-:Y:S01]  /*2290*/  @P0 FMUL R32, R32, 0.25 ;  /* 0x3e80000020200820 */ /* 0x000fe20000400000 */
[----:B------:R-:W-:Y:S01]  /*22a0*/  IADD3 R29, P0, P1, R9, c[0x0][0x178], R8 ;  /* 0x00005e00091d7a10 */ /* 0x000fe2000791e008 */
[----:B------:R-:W-:Y:S01]  /*22b0*/  @!P4 FMUL R28, R28, 16777216 ;  /* 0x4b8000001c1cc820 */ /* 0x000fe20000400000 */
[----:B------:R-:W1:Y:S01]  /*22c0*/  MUFU.RCP R9, R12 ;  /* 0x0000000c00097308 */ /* 0x000e620000001000 */
[----:B------:R-:W-:Y:S01]  /*22d0*/  @!P4 FMUL R32, R32, 16777216 ;  /* 0x4b8000002020c820 */ /* 0x000fe20000400000 */
[----:B------:R-:W-:Y:S01]  /*22e0*/  LOP3.LUT R5, R5, 0xff800000, RZ, 0xc0, !PT ;  /* 0xff80000005057812 */ /* 0x000fe200078ec0ff */
[----:B------:R-:W-:Y:S01]  /*22f0*/  @P5 FMUL R18, R18, 0.25 ;  /* 0x3e80000012125820 */ /* 0x000fe20000400000 */
[----:B------:R-:W-:Y:S01]  /*2300*/  ISETP.GE.U32.AND P4, PT, R36, 0x7f800000, PT ;  /* 0x7f8000002400780c */ /* 0x000fe20003f86070 */
[----:B------:R-:W-:Y:S01]  /*2310*/  @P5 FMUL R26, R26, 0.25 ;  /* 0x3e8000001a1a5820 */ /* 0x000fe20000400000 */
[----:B------:R-:W-:Y:S01]  /*2320*/  LOP3.LUT R6, R6, 0x78, RZ, 0xc0, !PT ;  /* 0x0000007806067812 */ /* 0x000fe200078ec0ff */
[----:B------:R-:W-:Y:S01]  /*2330*/  @P5 FMUL R27, R27, 0.25 ;  /* 0x3e8000001b1b5820 */ /* 0x000fe20000400000 */
[----:B------:R-:W-:Y:S01]  /*2340*/  LOP3.LUT R14, R14, 0x38, RZ, 0xc0, !PT ;  /* 0x000000380e0e7812 */ /* 0x000fe200078ec0ff */
[----:B------:R-:W-:Y:S01]  /*2350*/  @P5 FMUL R30, R30, 0.25 ;  /* 0x3e8000001e1e5820 */ /* 0x000fe20000400000 */
[----:B------:R-:W-:Y:S01]  /*2360*/  ISETP.GE.U32.AND P5, PT, R34, 0x7f800000, PT ;  /* 0x7f8000002200780c */ /* 0x000fe20003fa6070 */
[----:B0-----:R-:W-:-:S02]  /*2370*/  FMUL R16, R7, R21 ;  /* 0x0000001507107220 */ /* 0x001fc40000400000 */
[C---:B------:R-:W-:Y:S01]  /*2380*/  FMUL R10, R7.reuse, R28 ;  /* 0x0000001c070a7220 */ /* 0x040fe20000400000 */
[----:B------:R-:W-:Y:S01]  /*2390*/  MOV R28, 0x3dc6b27f ;  /* 0x3dc6b27f001c7802 */ /* 0x000fe20000000f00 */
[C---:B------:R-:W-:Y:S02]  /*23a0*/  FMUL R19, R7.reuse, R25 ;  /* 0x0000001907137220 */ /* 0x040fe40000400000 */
[----:B------:R-:W-:Y:S01]  /*23b0*/  FMUL R21, R7, R32 ;  /* 0x0000002007157220 */ /* 0x000fe20000400000 */
[----:B------:R-:W-:Y:S01]  /*23c0*/  IADD3 R7, R36, -0x3f3504f3, RZ ;  /* 0xc0cafb0d24077810 */ /* 0x000fe20007ffe0ff */
[----:B------:R-:W-:Y:S01]  /*23d0*/  @!P6 FMUL R18, R18, 16777216 ;  /* 0x4b8000001212e820 */ /* 0x000fe20000400000 */
[----:B------:R-:W-:Y:S01]  /*23e0*/  F2FP.PACK_AB R16, R16, R19 ;  /* 0x000000131010723e */ /* 0x000fe200000000ff */
[----:B------:R-:W-:Y:S01]  /*23f0*/  @!P6 FMUL R26, R26, 16777216 ;  /* 0x4b8000001a1ae820 */ /* 0x000fe20000400000 */
[----:B------:R-:W-:Y:S01]  /*2400*/  LOP3.LUT R11, R7, 0xff800000, RZ, 0xc0, !PT ;  /* 0xff800000070b7812 */ /* 0x000fe200078ec0ff */
[----:B------:R-:W-:Y:S01]  /*2410*/  @!P6 FMUL R27, R27, 16777216 ;  /* 0x4b8000001b1be820 */ /* 0x000fe20000400000 */
[----:B------:R-:W-:Y:S01]  /*2420*/  F2FP.PACK_AB R21, R10, R21 ;  /* 0x000000150a15723e */ /* 0x000fe200000000ff */
[----:B------:R-:W-:Y:S01]  /*2430*/  @!P6 FMUL R30, R30, 16777216 ;  /* 0x4b8000001e1ee820 */ /* 0x000fe20000400000 */
[----:B------:R-:W-:Y:S01]  /*2440*/  IADD3 R8, R36, -R11, RZ ;  /* 0x8000000b24087210 */ /* 0x000fe20007ffe0ff */
[C---:B-1----:R-:W-:Y:S01]  /*2450*/  FMUL R12, R9.reuse, R18 ;  /* 0x00000012090c7220 */ /* 0x042fe20000400000 */
[----:B------:R-:W-:Y:S01]  /*2460*/  STS [R23+0x80], R16 ;  /* 0x0000801017007388 */ /* 0x000fe20000000800 */
[----:B------:R-:W-:-:S02]  /*2470*/  FMUL R15, R9, R26 ;  /* 0x0000001a090f7220 */ /* 0x000fc40000400000 */
[C---:B------:R-:W-:Y:S01]  /*2480*/  FMUL R17, R9.reuse, R27 ;  /* 0x0000001b09117220 */ /* 0x040fe20000400000 */
[----:B------:R-:W-:Y:S01]  /*2490*/  STS [R23], R21 ;  /* 0x0000001517007388 */ /* 0x000fe20000000800 */
[----:B------:R-:W-:Y:S01]  /*24a0*/  FMUL R18, R9, R30 ;  /* 0x0000001e09127220 */ /* 0x000fe20000400000 */
[----:B------:R-:W-:Y:S01]  /*24b0*/  LOP3.LUT R9, R23, 0x20, RZ, 0x3c, !PT ;  /* 0x0000002017097812 */ /* 0x000fe200078e3cff */
[----:B------:R-:W-:Y:S01]  /*24c0*/  IMAD.IADD R7, R34, 0x1, -R5 ;  /* 0x0000000122077824 */ /* 0x000fe200078e0a05 */
[----:B------:R-:W-:Y:S01]  /*24d0*/  F2FP.PACK_AB R17, R12, R17 ;  /* 0x000000110c11723e */ /* 0x000fe200000000ff */
[----:B------:R-:W-:Y:S01]  /*24e0*/  FADD R13, R8, -1 ;  /* 0xbf800000080d7421 */ /* 0x000fe20000000000 */
[----:B------:R-:W-:Y:S01]  /*24f0*/  F2FP.PACK_AB R18, R15, R18 ;  /* 0x000000120f12723e */ /* 0x000fe200000000ff */
[----:B------:R-:W-:Y:S02]  /*2500*/  FADD R7, R7, -1 ;  /* 0xbf80000007077421 */ /* 0x000fe40000000000 */
[----:B------:R-:W-:Y:S01]  /*2510*/  STS [R9+0x180], R17 ;  /* 0x0001801109007388 */ /* 0x000fe20000000800 */
[----:B------:R-:W-:-:S02]  /*2520*/  FFMA.FTZ R10, R13, R28, -0.16845393180847167969 ;  /* 0xbe2c7f300d0a7423 */ /* 0x000fc4000001001c */
[----:B------:R-:W-:Y:S01]  /*2530*/  FFMA.FTZ R8, R7, R28, -0.16845393180847167969 ;  /* 0xbe2c7f3007087423 */ /* 0x000fe2000001001c */
[----:B------:R0:W-:Y:S01]  /*2540*/  STS [R9+0x100], R18 ;  /* 0x0001001209007388 */ /* 0x0001e20000000800 */
[----:B------:R-:W-:Y:S02]  /*2550*/  FFMA.FTZ R10, R13, R10, 0.1716887056827545166 ;  /* 0x3e2fcf2a0d0a7423 */ /* 0x000fe4000001000a */
[----:B------:R-:W-:Y:S01]  /*2560*/  FFMA.FTZ R8, R7, R8, 0.1716887056827545166 ;  /* 0x3e2fcf2a07087423 */ /* 0x000fe20000010008 */
[----:B------:R-:W-:Y:S01]  /*2570*/  BAR.SYNC.DEFER_BLOCKING 0x0 ;  /* 0x0000000000007b1d */ /* 0x000fe20000010000 */
[----:B------:R-:W-:Y:S02]  /*2580*/  FFMA.FTZ R10, R13, R10, -0.17900948226451873779 ;  /* 0xbe374e430d0a7423 */ /* 0x000fe4000001000a */
[----:B------:R-:W-:Y:S02]  /*2590*/  FFMA.FTZ R8, R7, R8, -0.17900948226451873779 ;  /* 0xbe374e4307087423 */ /* 0x000fe40000010008 */
[----:B------:R-:W-:Y:S01]  /*25a0*/  FFMA.FTZ R10, R13, R10, 0.20512372255325317383 ;  /* 0x3e520bf40d0a7423 */ /* 0x000fe2000001000a */
[----:B0-----:R-:W-:Y:S01]  /*25b0*/  FSEL R9, RZ, -23, P2 ;  /* 0xc1b80000ff097808 */ /* 0x001fe20001000000 */
[----:B------:R-:W-:Y:S01]  /*25c0*/  FFMA.FTZ R8, R7, R8, 0.20512372255325317383 ;  /* 0x3e520bf407087423 */ /* 0x000fe20000010008 */
[----:B------:R-:W-:Y:S01]  /*25d0*/  LOP3.LUT P2, RZ, R0, 0xe0, RZ, 0xc0, !PT ;  /* 0x000000e000ff7812 */ /* 0x000fe2000784c0ff */
[----:B------:R-:W-:-:S02]  /*25e0*/  FFMA.FTZ R12, R13, R10, -0.24046532809734344482 ;  /* 0xbe763c8b0d0c7423 */ /* 0x000fc4000001000a */
[----:B------:R-:W-:Y:S02]  /*25f0*/  FFMA.FTZ R8, R7, R8, -0.24046532809734344482 ;  /* 0xbe763c8b07087423 */ /* 0x000fe40000010008 */
[----:B------:R-:W-:Y:S02]  /*2600*/  FFMA.FTZ R12, R13, R12, 0.28857114911079406738 ;  /* 0x3e93bf990d0c7423 */ /* 0x000fe4000001000c */
[----:B------:R-:W-:Y:S02]  /*2610*/  FFMA.FTZ R10, R7, R8, 0.28857114911079406738 ;  /* 0x3e93bf99070a7423 */ /* 0x000fe40000010008 */
[----:B------:R-:W-:Y:S01]  /*2620*/  FFMA.FTZ R16, R13, R12, -0.36067417263984680176 ;  /* 0xbeb8aa490d107423 */ /* 0x000fe2000001000c */
[----:B------:R0:W1:Y:S01]  /*2630*/  I2F R8, R5 ;  /* 0x0000000500087306 */ /* 0x0000620000201400 */
[----:B------:R-:W-:Y:S02]  /*2640*/  FFMA.FTZ R10, R7, R10, -0.36067417263984680176 ;  /* 0xbeb8aa49070a7423 */ /* 0x000fe4000001000a */
[----:B------:R-:W-:-:S02]  /*2650*/  FFMA.FTZ R16, R13, R16, 0.48089820146560668945 ;  /* 0x3ef6384a0d107423 */ /* 0x000fc40000010010 */
[----:B------:R-:W-:Y:S01]  /*2660*/  FFMA.FTZ R10, R7, R10, 0.48089820146560668945 ;  /* 0x3ef6384a070a7423 */ /* 0x000fe2000001000a */
[----:B------:R-:W2:Y:S01]  /*2670*/  LDS R17, [R24] ;  /* 0x0000000018117984 */ /* 0x000ea20000000800 */
[----:B------:R-:W-:Y:S01]  /*2680*/  FFMA.FTZ R16, R13, R16, -0.72134751081466674805 ;  /* 0xbf38aa3b0d107423 */ /* 0x000fe20000010010 */
[----:B------:R3:W4:Y:S01]  /*2690*/  I2F R12, R11 ;  /* 0x0000000b000c7306 */ /* 0x0007220000201400 */
[----:B------:R-:W-:Y:S01]  /*26a0*/  FFMA.FTZ R10, R7, R10, -0.72134751081466674805 ;  /* 0xbf38aa3b070a7423 */ /* 0x000fe2000001000a */
[----:B0-----:R-:W-:Y:S01]  /*26b0*/  FSEL R5, RZ, -23, P3 ;  /* 0xc1b80000ff057808 */ /* 0x001fe20001800000 */
[----:B------:R-:W-:Y:S02]  /*26c0*/  FMUL R16, R13, R16 ;  /* 0x000000100d107220 */ /* 0x000fe40000400000 */
[----:B------:R-:W-:Y:S02]  /*26d0*/  FMUL R10, R7, R10 ;  /* 0x0000000a070a7220 */ /* 0x000fe40000400000 */
[----:B------:R-:W-:-:S02]  /*26e0*/  FMUL R16, R13, R16 ;  /* 0x000000100d107220 */ /* 0x000fc40000400000 */
[----:B------:R-:W-:Y:S01]  /*26f0*/  FMUL R10, R7, R10 ;  /* 0x0000000a070a7220 */ /* 0x000fe20000400000 */
[----:B---3--:R-:W-:Y:S01]  /*2700*/  @P4 MOV R11, 0x7f800000 ;  /* 0x7f800000000b4802 */ /* 0x008fe20000000f00 */
[----:B------:R-:W-:Y:S02]  /*2710*/  FFMA.FTZ R16, R13, 1.4426950216293334961, R16 ;  /* 0x3fb8aa3b0d107823 */ /* 0x000fe40000010010 */
[----:B-1----:R-:W-:Y:S02]  /*2720*/  FFMA.FTZ R5, R8, 1.1920928955078125e-07, R5 ;  /* 0x3400000008057823 */ /* 0x002fe40000010005 */
[----:B------:R-:W-:Y:S02]  /*2730*/  FFMA.FTZ R10, R7, 1.4426950216293334961, R10 ;  /* 0x3fb8aa3b070a7823 */ /* 0x000fe4000001000a */
[----:B----4-:R-:W-:Y:S02]  /*2740*/  FFMA.FTZ R9, R12, 1.1920928955078125e-07, R9 ;  /* 0x340000000c097823 */ /* 0x010fe40000010009 */
[----:B------:R-:W-:-:S04]  /*2750*/  IMAD.HI R20, R20, 0x2, RZ ;  /* 0x0000000214147827 */ /* 0x000fc800078e02ff */
[----:B------:R-:W-:-:S04]  /*2760*/  IMAD.HI R15, R22, 0x2, RZ ;  /* 0x00000002160f7827 */ /* 0x000fc800078e02ff */
[----:B------:R-:W-:Y:S01]  /*2770*/  FADD R9, R9, R16 ;  /* 0x0000001009097221 */ /* 0x000fe20000000000 */
[----:B------:R-:W-:Y:S01]  /*2780*/  IADD3.X R15, R15, c[0x0][0x17c], R20, P0, P1 ;  /* 0x00005f000f0f7a10 */ /* 0x000fe200007e2414 */
[----:B------:R-:W-:Y:S01]  /*2790*/  FADD R5, R5, R10 ;  /* 0x0000000a05057221 */ /* 0x000fe20000000000 */
[C---:B------:R-:W-:Y:S01]  /*27a0*/  FSETP.NEU.AND P1, PT, R36.reuse, RZ, PT ;  /* 0x000000ff2400720b */ /* 0x040fe20003f2d000 */
[----:B------:R-:W-:Y:S01]  /*27b0*/  @P4 FFMA.FTZ R9, R36, R11, +INF ;  /* 0x7f80000024094423 */ /* 0x000fe2000001000b */
[----:B------:R-:W-:Y:S01]  /*27c0*/  FSETP.NEU.AND P0, PT, R34, RZ, PT ;  /* 0x000000ff2200720b */ /* 0x000fe20003f0d000 */
[----:B------:R-:W-:Y:S01]  /*27d0*/  IMAD R10, R4, c[0x0][0x1c8], RZ ;  /* 0x00007200040a7a24 */ /* 0x000fe200078e02ff */
[----:B------:R-:W-:Y:S01]  /*27e0*/  SHF.R.U32.HI R4, RZ, 0x1, R0 ;  /* 0x00000001ff047819 */ /* 0x000fe20000011600 */
[----:B------:R-:W-:Y:S01]  /*27f0*/  IMAD.MOV.U32 R11, RZ, RZ, c[0x0][0x1c8] ;  /* 0x00007200ff0b7624 */ /* 0x000fe200078e00ff */
[----:B------:R-:W-:Y:S01]  /*2800*/  SHF.L.U32 R0, R0, 0x2, RZ ;  /* 0x0000000200007819 */ /* 0x000fe200000006ff */
[----:B------:R-:W-:Y:S01]  /*2810*/  @P5 IMAD.MOV.U32 R7, RZ, RZ, 0x7f800000 ;  /* 0x7f800000ff075424 */ /* 0x000fe200078e00ff */
[----:B------:R-:W-:Y:S01]  /*2820*/  LOP3.LUT R13, R4, 0x4, RZ, 0xc0, !PT ;  /* 0x00000004040d7812 */ /* 0x000fe200078ec0ff */
[----:B------:R-:W-:Y:S01]  /*2830*/  IMAD R11, R11, 0x8, R10 ;  /* 0x000000080b0b7824 */ /* 0x000fe200078e020a */
[----:B------:R-:W-:Y:S01]  /*2840*/  LOP3.LUT R12, R0, 0x40, RZ, 0xc0, !PT ;  /* 0x00000040000c7812 */ /* 0x000fe200078ec0ff */
[----:B------:R-:W-:Y:S01]  /*2850*/  @P5 FFMA.FTZ R5, R34, R7, +INF ;  /* 0x7f80000022055423 */ /* 0x000fe20000010007 */
[----:B------:R-:W-:-:S02]  /*2860*/  FSEL R0, R9, -INF , P1 ;  /* 0xff80000009007808 */ /* 0x000fc40000800000 */
[-C--:B------:R-:W-:Y:S02]  /*2870*/  LEA R4, P3, R10, R29.reuse, 0x1 ;  /* 0x0000001d0a047211 */ /* 0x080fe400078608ff */
[----:B------:R-:W-:Y:S01]  /*2880*/  LEA R8, P4, R11, R29, 0x1 ;  /* 0x0000001d0b087211 */ /* 0x000fe200078808ff */
[----:B------:R-:W-:Y:S01]  /*2890*/  FFMA R41, R0, 0.69314718246459960938, R41 ;  /* 0x3f31721800297823 */ /* 0x000fe20000000029 */
[----:B------:R-:W-:Y:S02]  /*28a0*/  FSEL R7, R5, -INF , P0 ;  /* 0xff80000005077808 */ /* 0x000fe40000000000 */
[-C--:B------:R-:W-:Y:S02]  /*28b0*/  LEA.HI.X.SX32 R5, R10, R15.reuse, 0x1, P3 ;  /* 0x0000000f0a057211 */ /* 0x080fe400018f0eff */
[----:B------:R-:W-:Y:S01]  /*28c0*/  LEA.HI.X.SX32 R9, R11, R15, 0x1, P4 ;  /* 0x0000000f0b097211 */ /* 0x000fe200020f0eff */
[----:B------:R-:W-:Y:S01]  /*28d0*/  FFMA R40, R7, 0.69314718246459960938, R40 ;  /* 0x3f31721807287823 */ /* 0x000fe20000000028 */
[----:B--2---:R-:W-:Y:S01]  /*28e0*/  PRMT R0, R17, 0x7632, R0 ;  /* 0x0000763211007816 */ /* 0x004fe20000000000 */
[----:B------:R0:W-:Y:S01]  /*28f0*/  STG.E.U16 [R4.64], R17 ;  /* 0x0000001104007986 */ /* 0x0001e2000c101506 */
[----:B------:R-:W-:-:S03]  /*2900*/  IADD3 R12, R12, R14, R13 ;  /* 0x0000000e0c0c7210 */ /* 0x000fc60007ffe00d */
[----:B------:R0:W-:Y:S04]  /*2910*/  STG.E.U16 [R8.64], R0 ;  /* 0x0000000008007986 */ /* 0x0001e8000c101506 */
[----:B------:R-:W-:Y:S06]  /*2920*/  BAR.SYNC.DEFER_BLOCKING 0x0 ;  /* 0x0000000000007b1d */ /* 0x000fec0000010000 */
[----:B------:R0:W-:Y:S04]  /*2930*/  STS.64 [R6], R40 ;  /* 0x0000002806007388 */ /* 0x0001e80000000a00 */
[----:B------:R-:W-:Y:S06]  /*2940*/  BAR.SYNC.DEFER_BLOCKING 0x0 ;  /* 0x0000000000007b1d */ /* 0x000fec0000010000 */
[----:B------:R-:W-:Y:S05]  /*2950*/  @P2 EXIT ;  /* 0x000000000000294d */ /* 0x000fea0003800000 */
[----:B0-----:R-:W0:Y:S01]  /*2960*/  LDS R7, [R12] ;  /* 0x000000000c077984 */ /* 0x001e220000000800 */
[----:B------:R-:W-:Y:S01]  /*2970*/  IMAD R2, R2, c[0x0][0x1cc], RZ ;  /* 0x0000730002027a24 */ /* 0x000fe200078e02ff */
[C---:B------:R-:W-:Y:S01]  /*2980*/  SHF.L.U32 R5, R3.reuse, 0x2, RZ ;  /* 0x0000000203057819 */ /* 0x040fe200000006ff */
[----:B------:R-:W-:-:S03]  /*2990*/  IMAD.HI R4, R3, 0x4, RZ ;  /* 0x0000000403047827 */ /* 0x000fc600078e02ff */
[C---:B------:R-:W-:Y:S01]  /*29a0*/  SHF.L.U32 R0, R2.reuse, 0x2, RZ ;  /* 0x0000000202007819 */ /* 0x040fe200000006ff */
[----:B------:R-:W-:-:S03]  /*29b0*/  IMAD.HI R3, R2, 0x4, RZ ;  /* 0x0000000402037827 */ /* 0x000fc600078e02ff */
[----:B------:R-:W-:-:S04]  /*29c0*/  IADD3 R2, P0, P1, R5, c[0x0][0x180], R0 ;  /* 0x0000600005027a10 */ /* 0x000fc8000791e000 */
[----:B------:R-:W-:-:S05]  /*29d0*/  IADD3.X R3, R4, c[0x0][0x184], R3, P0, P1 ;  /* 0x0000610004037a10 */ /* 0x000fca00007e2403 */
[----:B0-----:R-:W-:Y:S01]  /*29e0*/  STG.E [R2.64], R7 ;  /* 0x0000000702007986 */ /* 0x001fe2000c101906 */
[----:B------:R-:W-:Y:S05]  /*29f0*/  EXIT ;  /* 0x000000000000794d */ /* 0x000fea0003800000 */
.L_x_2:
[----:B------:R-:W-:-:S00]  /*2a00*/  BRA `(.L_x_2) ;  /* 0xfffffff000007947 */ /* 0x000fc0000383ffff */
[----:B------:R-:W-:-:S00]  /*2a10*/  NOP ;  /* 0x0000000000007918 */ /* 0x000fc00000000000 */
        /* <DEDUP_REMOVED lines=14> */
.L_x_3:


//--------------------- .nv.global.init           --------------------------
	.section	.nv.global.init,"aw",@progbits
.nv.global.init:
	.type		_$_str,@object
	.size		_$_str,(.L_0 - _$_str)
_$_str:
        /*0000*/ 	.byte	0x5f, 0x5f, 0x43, 0x55, 0x44, 0x41, 0x5f, 0x46, 0x54, 0x5a, 0x00
.L_0:


//--------------------- .nv.shared.attn_fwd       --------------------------
	.section	.nv.shared.attn_fwd,"aw",@nobits
	.sectionflags	@""
	.align	16
